//
// Generated by NVIDIA NVVM Compiler
//
// Compiler Build ID: CL-36424714
// Cuda compilation tools, release 13.0, V13.0.88
// Based on NVVM 20.0.0
//

.version 9.0
.target sm_100
.address_size 64

	// .globl	_Z17createConstraintsPbilPi
.extern .func  (.param .b32 func_retval0) vprintf
(
	.param .b64 vprintf_param_0,
	.param .b64 vprintf_param_1
)
;
.global .align 1 .b8 $str[74] = {72, 111, 32, 99, 111, 110, 116, 114, 111, 108, 108, 97, 116, 111, 32, 108, 97, 32, 100, 105, 97, 103, 111, 110, 97, 108, 101, 32, 112, 101, 114, 32, 108, 97, 32, 112, 114, 101, 115, 101, 110, 122, 97, 32, 111, 102, 32, 112, 101, 114, 32, 101, 115, 101, 109, 112, 105, 111, 32, 50, 32, 50, 32, 97, 110, 100, 32, 45, 50, 32, 45, 50, 10};
.global .align 1 .b8 $str$1[52] = {78, 101, 108, 108, 97, 32, 115, 116, 97, 116, 117, 115, 32, 37, 100, 32, 101, 32, 110, 101, 108, 108, 97, 32, 115, 116, 97, 116, 117, 115, 32, 37, 100, 32, 104, 97, 110, 110, 111, 32, 101, 110, 116, 114, 97, 109, 98, 105, 32, 49, 10};
.global .align 1 .b8 $str$2[44] = {81, 117, 105, 110, 100, 105, 32, 116, 101, 111, 114, 105, 99, 97, 109, 101, 110, 116, 101, 32, 110, 111, 110, 32, 99, 105, 32, 115, 111, 110, 111, 32, 115, 111, 108, 117, 122, 105, 111, 110, 105, 10, 10};

.visible .entry _Z17createConstraintsPbilPi(
	.param .u64 .ptr .align 1 _Z17createConstraintsPbilPi_param_0,
	.param .u32 _Z17createConstraintsPbilPi_param_1,
	.param .u64 _Z17createConstraintsPbilPi_param_2,
	.param .u64 .ptr .align 1 _Z17createConstraintsPbilPi_param_3
)
{
	.reg .pred 	%p<15>;
	.reg .b16 	%rs<10>;
	.reg .b32 	%r<52>;
	.reg .b32 	%f<7>;
	.reg .b64 	%rd<24>;

	ld.param.u64 	%rd11, [_Z17createConstraintsPbilPi_param_0];
	ld.param.u32 	%r16, [_Z17createConstraintsPbilPi_param_1];
	ld.param.u64 	%rd9, [_Z17createConstraintsPbilPi_param_2];
	ld.param.u64 	%rd10, [_Z17createConstraintsPbilPi_param_3];
	cvta.to.global.u64 	%rd1, %rd11;
	mov.u32 	%r17, %ctaid.x;
	mov.u32 	%r18, %ntid.x;
	mul.lo.s32 	%r1, %r17, %r18;
	mov.u32 	%r19, %nctaid.x;
	mul.lo.s32 	%r20, %r18, %r19;
	cvt.u64.u32 	%rd2, %r20;
	and.b64  	%rd12, %rd9, -4294967296;
	setp.ne.s64 	%p1, %rd12, 0;
	@%p1 bra 	$L__BB0_2;
	cvt.u32.u64 	%r21, %rd2;
	cvt.u32.u64 	%r22, %rd9;
	div.u32 	%r23, %r22, %r21;
	cvt.u64.u32 	%rd23, %r23;
	bra.uni 	$L__BB0_3;
$L__BB0_2:
	div.s64 	%rd23, %rd9, %rd2;
$L__BB0_3:
	cvt.rn.f32.s64 	%f2, %rd23;
	add.f32 	%f1, %f2, 0f3F800000;
	setp.leu.f32 	%p2, %f1, 0f00000000;
	@%p2 bra 	$L__BB0_16;
	shr.u32 	%r25, %r16, 31;
	add.s32 	%r26, %r16, %r25;
	shr.s32 	%r2, %r26, 1;
	neg.s32 	%r3, %r2;
	mul.lo.s32 	%r4, %r16, %r16;
	mov.u32 	%r27, %tid.x;
	add.s32 	%r5, %r1, %r27;
	cvta.to.global.u64 	%rd6, %rd10;
	mov.b32 	%r50, 0;
$L__BB0_5:
	cvt.u32.u64 	%r28, %rd2;
	mad.lo.s32 	%r29, %r50, %r28, %r5;
	cvt.s64.s32 	%rd7, %r29;
	setp.le.s64 	%p3, %rd9, %rd7;
	@%p3 bra 	$L__BB0_13;
	add.s64 	%rd13, %rd1, %rd7;
	ld.global.u8 	%rs1, [%rd13];
	setp.eq.s16 	%p4, %rs1, 0;
	@%p4 bra 	$L__BB0_13;
	cvt.u32.u64 	%r30, %rd7;
	setp.lt.s32 	%p5, %r16, 1;
	div.s32 	%r31, %r30, %r16;
	mul.lo.s32 	%r32, %r31, %r16;
	sub.s32 	%r33, %r30, %r32;
	setp.lt.s32 	%p6, %r33, %r2;
	selp.b32 	%r34, %r2, %r3, %p6;
	add.s32 	%r35, %r33, %r34;
	cvt.rn.f32.s32 	%f3, %r31;
	cvt.rzi.s32.f32 	%r7, %f3;
	mul.lo.s32 	%r51, %r35, %r16;
	@%p5 bra 	$L__BB0_13;
	mul.lo.s32 	%r9, %r7, %r16;
	add.s32 	%r10, %r51, %r16;
$L__BB0_9:
	rem.s32 	%r12, %r51, %r16;
	add.s32 	%r13, %r12, %r9;
	cvt.s64.s32 	%rd14, %r13;
	add.s64 	%rd8, %rd1, %rd14;
	ld.global.u8 	%rs2, [%rd8];
	setp.eq.s16 	%p7, %rs2, 1;
	@%p7 bra 	$L__BB0_12;
	cvt.s64.s32 	%rd15, %r51;
	add.s64 	%rd16, %rd1, %rd15;
	ld.global.u8 	%rs3, [%rd16];
	setp.eq.s16 	%p8, %rs3, 0;
	setp.eq.s32 	%p9, %r12, %r7;
	or.pred  	%p10, %p8, %p9;
	@%p10 bra 	$L__BB0_12;
	mov.b16 	%rs4, 1;
	st.global.u8 	[%rd8], %rs4;
	div.s32 	%r36, %r13, %r16;
	mul.lo.s32 	%r37, %r36, %r16;
	sub.s32 	%r38, %r13, %r37;
	cvt.rn.f32.s32 	%f4, %r36;
	cvt.rzi.s32.f32 	%r39, %f4;
	mad.lo.s32 	%r40, %r38, %r16, %r39;
	cvt.s64.s32 	%rd17, %r40;
	add.s64 	%rd18, %rd1, %rd17;
	st.global.u8 	[%rd18], %rs4;
	atom.global.add.u32 	%r41, [%rd6], 1;
$L__BB0_12:
	add.s32 	%r51, %r51, 1;
	setp.lt.s32 	%p11, %r51, %r10;
	@%p11 bra 	$L__BB0_9;
$L__BB0_13:
	cvt.u32.u64 	%r42, %rd7;
	bar.sync 	0;
	setp.ge.s32 	%p12, %r42, %r4;
	@%p12 bra 	$L__BB0_15;
	div.s32 	%r44, %r42, %r16;
	mul.lo.s32 	%r45, %r44, %r16;
	sub.s32 	%r46, %r42, %r45;
	cvt.rn.f32.s32 	%f5, %r44;
	cvt.rzi.s32.f32 	%r47, %f5;
	mad.lo.s32 	%r48, %r47, %r16, %r46;
	cvt.s64.s32 	%rd19, %r48;
	add.s64 	%rd20, %rd1, %rd19;
	ld.global.u8 	%rs5, [%rd20];
	mad.lo.s32 	%r49, %r46, %r16, %r47;
	cvt.s64.s32 	%rd21, %r49;
	add.s64 	%rd22, %rd1, %rd21;
	ld.global.u8 	%rs6, [%rd22];
	or.b16  	%rs7, %rs6, %rs5;
	and.b16  	%rs8, %rs7, 255;
	setp.ne.s16 	%p13, %rs8, 0;
	selp.u16 	%rs9, 1, 0, %p13;
	st.global.u8 	[%rd20], %rs9;
$L__BB0_15:
	add.s32 	%r50, %r50, 1;
	cvt.rn.f32.u32 	%f6, %r50;
	setp.gt.f32 	%p14, %f1, %f6;
	@%p14 bra 	$L__BB0_5;
$L__BB0_16:
	bar.sync 	0;
	ret;

}
	// .globl	_Z13checkDiagonalPbi
.visible .entry _Z13checkDiagonalPbi(
	.param .u64 .ptr .align 1 _Z13checkDiagonalPbi_param_0,
	.param .u32 _Z13checkDiagonalPbi_param_1
)
{
	.local .align 8 .b8 	__local_depot1[8];
	.reg .b64 	%SP;
	.reg .b64 	%SPL;
	.reg .pred 	%p<7>;
	.reg .b16 	%rs<3>;
	.reg .b32 	%r<20>;
	.reg .b64 	%rd<15>;

	mov.u64 	%SPL, __local_depot1;
	cvta.local.u64 	%SP, %SPL;
	ld.param.u64 	%rd2, [_Z13checkDiagonalPbi_param_0];
	ld.param.u32 	%r4, [_Z13checkDiagonalPbi_param_1];
	mov.u32 	%r5, %ctaid.x;
	mov.u32 	%r6, %ntid.x;
	mov.u32 	%r7, %tid.x;
	mad.lo.s32 	%r1, %r5, %r6, %r7;
	setp.ne.s32 	%p1, %r1, 0;
	@%p1 bra 	$L__BB1_2;
	mov.u64 	%rd3, $str;
	cvta.global.u64 	%rd4, %rd3;
	{ // callseq 0, 0
	.param .b64 param0;
	st.param.b64 	[param0], %rd4;
	.param .b64 param1;
	st.param.b64 	[param1], 0;
	.param .b32 retval0;
	call.uni (retval0), 
	vprintf, 
	(
	param0, 
	param1
	);
	ld.param.b32 	%r8, [retval0];
	} // callseq 0
$L__BB1_2:
	add.s32 	%r2, %r4, 1;
	rem.s32 	%r10, %r1, %r2;
	setp.ne.s32 	%p2, %r10, 0;
	mul.lo.s32 	%r11, %r4, %r4;
	setp.ge.s32 	%p3, %r1, %r11;
	or.pred  	%p4, %p2, %p3;
	@%p4 bra 	$L__BB1_6;
	shr.u32 	%r12, %r4, 31;
	add.s32 	%r13, %r4, %r12;
	shr.s32 	%r14, %r13, 1;
	mul.lo.s32 	%r3, %r2, %r14;
	cvt.s64.s32 	%rd5, %r1;
	cvta.to.global.u64 	%rd6, %rd2;
	add.s64 	%rd1, %rd6, %rd5;
	ld.global.u8 	%rs1, [%rd1];
	setp.ne.s16 	%p5, %rs1, 1;
	@%p5 bra 	$L__BB1_6;
	cvt.s64.s32 	%rd7, %r3;
	add.s64 	%rd8, %rd1, %rd7;
	ld.global.u8 	%rs2, [%rd8];
	setp.ne.s16 	%p6, %rs2, 1;
	@%p6 bra 	$L__BB1_6;
	add.s32 	%r15, %r3, %r1;
	add.u64 	%rd9, %SP, 0;
	add.u64 	%rd10, %SPL, 0;
	st.local.v2.u32 	[%rd10], {%r1, %r15};
	mov.u64 	%rd11, $str$1;
	cvta.global.u64 	%rd12, %rd11;
	{ // callseq 1, 0
	.param .b64 param0;
	st.param.b64 	[param0], %rd12;
	.param .b64 param1;
	st.param.b64 	[param1], %rd9;
	.param .b32 retval0;
	call.uni (retval0), 
	vprintf, 
	(
	param0, 
	param1
	);
	ld.param.b32 	%r16, [retval0];
	} // callseq 1
	mov.u64 	%rd13, $str$2;
	cvta.global.u64 	%rd14, %rd13;
	{ // callseq 2, 0
	.param .b64 param0;
	st.param.b64 	[param0], %rd14;
	.param .b64 param1;
	st.param.b64 	[param1], 0;
	.param .b32 retval0;
	call.uni (retval0), 
	vprintf, 
	(
	param0, 
	param1
	);
	ld.param.b32 	%r18, [retval0];
	} // callseq 2
$L__BB1_6:
	bar.sync 	0;
	ret;

}
	// .globl	_Z8checkRowPbPiiS0_S_S_
.visible .entry _Z8checkRowPbPiiS0_S_S_(
	.param .u64 .ptr .align 1 _Z8checkRowPbPiiS0_S_S__param_0,
	.param .u64 .ptr .align 1 _Z8checkRowPbPiiS0_S_S__param_1,
	.param .u32 _Z8checkRowPbPiiS0_S_S__param_2,
	.param .u64 .ptr .align 1 _Z8checkRowPbPiiS0_S_S__param_3,
	.param .u64 .ptr .align 1 _Z8checkRowPbPiiS0_S_S__param_4,
	.param .u64 .ptr .align 1 _Z8checkRowPbPiiS0_S_S__param_5
)
{
	.reg .pred 	%p<40>;
	.reg .b16 	%rs<9>;
	.reg .b32 	%r<96>;
	.reg .b64 	%rd<42>;

	ld.param.u64 	%rd14, [_Z8checkRowPbPiiS0_S_S__param_0];
	ld.param.u64 	%rd15, [_Z8checkRowPbPiiS0_S_S__param_1];
	ld.param.u32 	%r36, [_Z8checkRowPbPiiS0_S_S__param_2];
	ld.param.u64 	%rd16, [_Z8checkRowPbPiiS0_S_S__param_3];
	ld.param.u64 	%rd13, [_Z8checkRowPbPiiS0_S_S__param_4];
	cvta.to.global.u64 	%rd1, %rd16;
	cvta.to.global.u64 	%rd2, %rd14;
	cvta.to.global.u64 	%rd3, %rd15;
	mov.u32 	%r37, %ctaid.x;
	mov.u32 	%r38, %ntid.x;
	mov.u32 	%r39, %tid.x;
	mad.lo.s32 	%r1, %r37, %r38, %r39;
	setp.ge.s32 	%p1, %r1, %r36;
	@%p1 bra 	$L__BB2_62;
	mul.wide.s32 	%rd17, %r1, 4;
	add.s64 	%rd18, %rd3, %rd17;
	ld.global.u32 	%r40, [%rd18];
	setp.ne.s32 	%p2, %r40, -1;
	@%p2 bra 	$L__BB2_62;
	cvt.s64.s32 	%rd19, %r1;
	cvta.to.global.u64 	%rd20, %rd13;
	add.s64 	%rd4, %rd20, %rd19;
	ld.global.u8 	%rs1, [%rd4];
	setp.ne.s16 	%p3, %rs1, 0;
	@%p3 bra 	$L__BB2_62;
	setp.lt.s32 	%p4, %r36, 1;
	@%p4 bra 	$L__BB2_60;
	mul.lo.s32 	%r2, %r36, %r1;
	shr.u32 	%r3, %r36, 1;
	and.b32  	%r4, %r36, 3;
	setp.lt.u32 	%p5, %r36, 4;
	mov.b32 	%r94, 0;
	@%p5 bra 	$L__BB2_47;
	and.b32  	%r94, %r36, 2147483644;
	mov.b32 	%r86, 0;
$L__BB2_6:
	add.s32 	%r43, %r86, %r2;
	cvt.s64.s32 	%rd21, %r43;
	add.s64 	%rd5, %rd2, %rd21;
	ld.global.u8 	%rs2, [%rd5];
	setp.ne.s16 	%p6, %rs2, 1;
	mul.wide.u32 	%rd22, %r86, 4;
	add.s64 	%rd6, %rd3, %rd22;
	add.s32 	%r44, %r86, %r3;
	mul.wide.u32 	%rd23, %r44, 4;
	add.s64 	%rd7, %rd3, %rd23;
	@%p6 bra 	$L__BB2_16;
	ld.global.u32 	%r87, [%rd6];
	setp.ne.s32 	%p7, %r87, 0;
	@%p7 bra 	$L__BB2_14;
	mov.b32 	%r45, 1;
	st.global.u32 	[%rd6], %r45;
	setp.lt.u32 	%p8, %r86, %r3;
	@%p8 bra 	$L__BB2_11;
	sub.s32 	%r46, %r86, %r3;
	mul.wide.u32 	%rd24, %r46, 4;
	add.s64 	%rd25, %rd3, %rd24;
	ld.global.u32 	%r47, [%rd25];
	setp.ne.s32 	%p9, %r47, 1;
	@%p9 bra 	$L__BB2_13;
	mov.b32 	%r48, 1;
	st.global.u32 	[%rd1+4], %r48;
	bra.uni 	$L__BB2_13;
$L__BB2_11:
	ld.global.u32 	%r49, [%rd7];
	setp.ne.s32 	%p10, %r49, 1;
	@%p10 bra 	$L__BB2_13;
	mov.b32 	%r50, 1;
	st.global.u32 	[%rd1+4], %r50;
$L__BB2_13:
	mov.b32 	%r51, 1;
	st.global.u32 	[%rd1], %r51;
	ld.global.u32 	%r87, [%rd6];
$L__BB2_14:
	setp.ne.s32 	%p11, %r87, -1;
	@%p11 bra 	$L__BB2_16;
	mov.b32 	%r52, 1;
	st.global.u32 	[%rd1+4], %r52;
$L__BB2_16:
	add.s32 	%r10, %r86, 1;
	ld.global.u8 	%rs3, [%rd5+1];
	setp.ne.s16 	%p12, %rs3, 1;
	@%p12 bra 	$L__BB2_26;
	ld.global.u32 	%r88, [%rd6+4];
	setp.ne.s32 	%p13, %r88, 0;
	@%p13 bra 	$L__BB2_24;
	mov.b32 	%r53, 1;
	st.global.u32 	[%rd6+4], %r53;
	setp.lt.u32 	%p14, %r10, %r3;
	@%p14 bra 	$L__BB2_21;
	sub.s32 	%r54, %r10, %r3;
	mul.wide.u32 	%rd26, %r54, 4;
	add.s64 	%rd27, %rd3, %rd26;
	ld.global.u32 	%r55, [%rd27];
	setp.ne.s32 	%p15, %r55, 1;
	@%p15 bra 	$L__BB2_23;
	mov.b32 	%r56, 1;
	st.global.u32 	[%rd1+4], %r56;
	bra.uni 	$L__BB2_23;
$L__BB2_21:
	ld.global.u32 	%r57, [%rd7+4];
	setp.ne.s32 	%p16, %r57, 1;
	@%p16 bra 	$L__BB2_23;
	mov.b32 	%r58, 1;
	st.global.u32 	[%rd1+4], %r58;
$L__BB2_23:
	mov.b32 	%r59, 1;
	st.global.u32 	[%rd1], %r59;
	ld.global.u32 	%r88, [%rd6+4];
$L__BB2_24:
	setp.ne.s32 	%p17, %r88, -1;
	@%p17 bra 	$L__BB2_26;
	mov.b32 	%r60, 1;
	st.global.u32 	[%rd1+4], %r60;
$L__BB2_26:
	add.s32 	%r14, %r86, 2;
	ld.global.u8 	%rs4, [%rd5+2];
	setp.ne.s16 	%p18, %rs4, 1;
	@%p18 bra 	$L__BB2_36;
	ld.global.u32 	%r89, [%rd6+8];
	setp.ne.s32 	%p19, %r89, 0;
	@%p19 bra 	$L__BB2_34;
	mov.b32 	%r61, 1;
	st.global.u32 	[%rd6+8], %r61;
	setp.lt.u32 	%p20, %r14, %r3;
	@%p20 bra 	$L__BB2_31;
	sub.s32 	%r62, %r14, %r3;
	mul.wide.u32 	%rd28, %r62, 4;
	add.s64 	%rd29, %rd3, %rd28;
	ld.global.u32 	%r63, [%rd29];
	setp.ne.s32 	%p21, %r63, 1;
	@%p21 bra 	$L__BB2_33;
	mov.b32 	%r64, 1;
	st.global.u32 	[%rd1+4], %r64;
	bra.uni 	$L__BB2_33;
$L__BB2_31:
	ld.global.u32 	%r65, [%rd7+8];
	setp.ne.s32 	%p22, %r65, 1;
	@%p22 bra 	$L__BB2_33;
	mov.b32 	%r66, 1;
	st.global.u32 	[%rd1+4], %r66;
$L__BB2_33:
	mov.b32 	%r67, 1;
	st.global.u32 	[%rd1], %r67;
	ld.global.u32 	%r89, [%rd6+8];
$L__BB2_34:
	setp.ne.s32 	%p23, %r89, -1;
	@%p23 bra 	$L__BB2_36;
	mov.b32 	%r68, 1;
	st.global.u32 	[%rd1+4], %r68;
$L__BB2_36:
	add.s32 	%r18, %r86, 3;
	ld.global.u8 	%rs5, [%rd5+3];
	setp.ne.s16 	%p24, %rs5, 1;
	@%p24 bra 	$L__BB2_46;
	ld.global.u32 	%r90, [%rd6+12];
	setp.ne.s32 	%p25, %r90, 0;
	@%p25 bra 	$L__BB2_44;
	mov.b32 	%r69, 1;
	st.global.u32 	[%rd6+12], %r69;
	setp.lt.u32 	%p26, %r18, %r3;
	@%p26 bra 	$L__BB2_41;
	sub.s32 	%r70, %r18, %r3;
	mul.wide.u32 	%rd30, %r70, 4;
	add.s64 	%rd31, %rd3, %rd30;
	ld.global.u32 	%r71, [%rd31];
	setp.ne.s32 	%p27, %r71, 1;
	@%p27 bra 	$L__BB2_43;
	mov.b32 	%r72, 1;
	st.global.u32 	[%rd1+4], %r72;
	bra.uni 	$L__BB2_43;
$L__BB2_41:
	ld.global.u32 	%r73, [%rd7+12];
	setp.ne.s32 	%p28, %r73, 1;
	@%p28 bra 	$L__BB2_43;
	mov.b32 	%r74, 1;
	st.global.u32 	[%rd1+4], %r74;
$L__BB2_43:
	mov.b32 	%r75, 1;
	st.global.u32 	[%rd1], %r75;
	ld.global.u32 	%r90, [%rd6+12];
$L__BB2_44:
	setp.ne.s32 	%p29, %r90, -1;
	@%p29 bra 	$L__BB2_46;
	mov.b32 	%r76, 1;
	st.global.u32 	[%rd1+4], %r76;
$L__BB2_46:
	add.s32 	%r86, %r86, 4;
	setp.ne.s32 	%p30, %r86, %r94;
	@%p30 bra 	$L__BB2_6;
$L__BB2_47:
	setp.eq.s32 	%p31, %r4, 0;
	@%p31 bra 	$L__BB2_60;
	cvt.u64.u32 	%rd32, %r36;
	shl.b64 	%rd33, %rd32, 1;
	and.b64  	%rd10, %rd33, 8589934588;
	neg.s64 	%rd8, %rd10;
	mul.wide.u32 	%rd34, %r94, 4;
	add.s64 	%rd41, %rd3, %rd34;
	add.s32 	%r93, %r94, %r2;
	neg.s32 	%r92, %r4;
$L__BB2_49:
	.pragma "nounroll";
	cvt.s64.s32 	%rd35, %r93;
	add.s64 	%rd36, %rd2, %rd35;
	ld.global.u8 	%rs6, [%rd36];
	setp.ne.s16 	%p32, %rs6, 1;
	@%p32 bra 	$L__BB2_59;
	ld.global.u32 	%r95, [%rd41];
	setp.ne.s32 	%p33, %r95, 0;
	@%p33 bra 	$L__BB2_57;
	mov.b32 	%r77, 1;
	st.global.u32 	[%rd41], %r77;
	setp.lt.u32 	%p34, %r94, %r3;
	@%p34 bra 	$L__BB2_54;
	add.s64 	%rd37, %rd41, %rd8;
	ld.global.u32 	%r78, [%rd37];
	setp.ne.s32 	%p35, %r78, 1;
	@%p35 bra 	$L__BB2_56;
	mov.b32 	%r79, 1;
	st.global.u32 	[%rd1+4], %r79;
	bra.uni 	$L__BB2_56;
$L__BB2_54:
	add.s64 	%rd38, %rd41, %rd10;
	ld.global.u32 	%r80, [%rd38];
	setp.ne.s32 	%p36, %r80, 1;
	@%p36 bra 	$L__BB2_56;
	mov.b32 	%r81, 1;
	st.global.u32 	[%rd1+4], %r81;
$L__BB2_56:
	mov.b32 	%r82, 1;
	st.global.u32 	[%rd1], %r82;
	ld.global.u32 	%r95, [%rd41];
$L__BB2_57:
	setp.ne.s32 	%p37, %r95, -1;
	@%p37 bra 	$L__BB2_59;
	mov.b32 	%r83, 1;
	st.global.u32 	[%rd1+4], %r83;
$L__BB2_59:
	add.s32 	%r94, %r94, 1;
	add.s64 	%rd41, %rd41, 4;
	add.s32 	%r93, %r93, 1;
	add.s32 	%r92, %r92, 1;
	setp.ne.s32 	%p38, %r92, 0;
	@%p38 bra 	$L__BB2_49;
$L__BB2_60:
	mov.b16 	%rs7, 1;
	st.global.u8 	[%rd4], %rs7;
	shr.u32 	%r84, %r36, 31;
	add.s32 	%r85, %r36, %r84;
	shr.s32 	%r35, %r85, 1;
	setp.ge.s32 	%p39, %r1, %r35;
	@%p39 bra 	$L__BB2_62;
	cvt.s64.s32 	%rd39, %r35;
	add.s64 	%rd40, %rd4, %rd39;
	mov.b16 	%rs8, 1;
	st.global.u8 	[%rd40], %rs8;
$L__BB2_62:
	bar.sync 	0;
	ret;

}
	// .globl	_Z11completeSolPiiPb
.visible .entry _Z11completeSolPiiPb(
	.param .u64 .ptr .align 1 _Z11completeSolPiiPb_param_0,
	.param .u32 _Z11completeSolPiiPb_param_1,
	.param .u64 .ptr .align 1 _Z11completeSolPiiPb_param_2
)
{
	.reg .pred 	%p<12>;
	.reg .b16 	%rs<3>;
	.reg .b32 	%r<22>;
	.reg .b64 	%rd<13>;

	ld.param.u64 	%rd4, [_Z11completeSolPiiPb_param_0];
	ld.param.u32 	%r7, [_Z11completeSolPiiPb_param_1];
	ld.param.u64 	%rd5, [_Z11completeSolPiiPb_param_2];
	cvta.to.global.u64 	%rd1, %rd5;
	mov.u32 	%r8, %ctaid.x;
	mov.u32 	%r9, %ntid.x;
	mov.u32 	%r10, %tid.x;
	mad.lo.s32 	%r1, %r8, %r9, %r10;
	shr.u32 	%r11, %r7, 31;
	add.s32 	%r12, %r7, %r11;
	shr.s32 	%r2, %r12, 1;
	setp.ge.s32 	%p1, %r1, %r2;
	@%p1 bra 	$L__BB3_15;
	cvta.to.global.u64 	%rd6, %rd4;
	mul.wide.s32 	%rd7, %r1, 4;
	add.s64 	%rd2, %rd6, %rd7;
	ld.global.u32 	%r21, [%rd2];
	setp.ne.s32 	%p2, %r21, 0;
	mul.wide.s32 	%rd8, %r2, 4;
	add.s64 	%rd3, %rd2, %rd8;
	@%p2 bra 	$L__BB3_8;
	ld.global.u32 	%r4, [%rd3];
	setp.eq.s32 	%p3, %r4, 0;
	mov.b32 	%r21, 0;
	@%p3 bra 	$L__BB3_8;
	cvt.s64.s32 	%rd9, %r1;
	add.s64 	%rd10, %rd1, %rd9;
	ld.global.u8 	%rs1, [%rd10];
	setp.ne.s16 	%p4, %rs1, 1;
	@%p4 bra 	$L__BB3_8;
	setp.eq.s32 	%p5, %r4, -1;
	@%p5 bra 	$L__BB3_7;
	setp.ne.s32 	%p6, %r4, 1;
	@%p6 bra 	$L__BB3_8;
	mov.b32 	%r21, -1;
	st.global.u32 	[%rd2], %r21;
	bra.uni 	$L__BB3_8;
$L__BB3_7:
	mov.b32 	%r21, 1;
	st.global.u32 	[%rd2], %r21;
$L__BB3_8:
	setp.eq.s32 	%p7, %r21, 0;
	@%p7 bra 	$L__BB3_15;
	add.s32 	%r6, %r2, %r1;
	ld.global.u32 	%r18, [%rd3];
	setp.ne.s32 	%p8, %r18, 0;
	@%p8 bra 	$L__BB3_15;
	cvt.s64.s32 	%rd11, %r6;
	add.s64 	%rd12, %rd1, %rd11;
	ld.global.u8 	%rs2, [%rd12];
	setp.ne.s16 	%p9, %rs2, 1;
	@%p9 bra 	$L__BB3_15;
	setp.eq.s32 	%p10, %r21, -1;
	@%p10 bra 	$L__BB3_14;
	setp.ne.s32 	%p11, %r21, 1;
	@%p11 bra 	$L__BB3_15;
	mov.b32 	%r20, -1;
	st.global.u32 	[%rd3], %r20;
	bra.uni 	$L__BB3_15;
$L__BB3_14:
	mov.b32 	%r19, 1;
	st.global.u32 	[%rd3], %r19;
$L__BB3_15:
	bar.sync 	0;
	ret;

}
	// .globl	_Z11saveNextSolPiS_ii
.visible .entry _Z11saveNextSolPiS_ii(
	.param .u64 .ptr .align 1 _Z11saveNextSolPiS_ii_param_0,
	.param .u64 .ptr .align 1 _Z11saveNextSolPiS_ii_param_1,
	.param .u32 _Z11saveNextSolPiS_ii_param_2,
	.param .u32 _Z11saveNextSolPiS_ii_param_3
)
{
	.reg .pred 	%p<2>;
	.reg .b32 	%r<9>;
	.reg .b64 	%rd<9>;

	ld.param.u64 	%rd1, [_Z11saveNextSolPiS_ii_param_0];
	ld.param.u64 	%rd2, [_Z11saveNextSolPiS_ii_param_1];
	ld.param.u32 	%r2, [_Z11saveNextSolPiS_ii_param_2];
	ld.param.u32 	%r3, [_Z11saveNextSolPiS_ii_param_3];
	mov.u32 	%r4, %ctaid.x;
	mov.u32 	%r5, %ntid.x;
	mov.u32 	%r6, %tid.x;
	mad.lo.s32 	%r1, %r4, %r5, %r6;
	setp.ge.s32 	%p1, %r1, %r2;
	@%p1 bra 	$L__BB4_2;
	cvta.to.global.u64 	%rd3, %rd2;
	cvta.to.global.u64 	%rd4, %rd1;
	mul.wide.s32 	%rd5, %r1, 4;
	add.s64 	%rd6, %rd3, %rd5;
	ld.global.u32 	%r7, [%rd6];
	mad.lo.s32 	%r8, %r3, %r2, %r1;
	mul.wide.s32 	%rd7, %r8, 4;
	add.s64 	%rd8, %rd4, %rd7;
	st.global.u32 	[%rd8], %r7;
$L__BB4_2:
	bar.sync 	0;
	ret;

}
	// .globl	_Z11copyNextSolPiS_ii
.visible .entry _Z11copyNextSolPiS_ii(
	.param .u64 .ptr .align 1 _Z11copyNextSolPiS_ii_param_0,
	.param .u64 .ptr .align 1 _Z11copyNextSolPiS_ii_param_1,
	.param .u32 _Z11copyNextSolPiS_ii_param_2,
	.param .u32 _Z11copyNextSolPiS_ii_param_3
)
{
	.reg .pred 	%p<2>;
	.reg .b32 	%r<9>;
	.reg .b64 	%rd<9>;

	ld.param.u64 	%rd1, [_Z11copyNextSolPiS_ii_param_0];
	ld.param.u64 	%rd2, [_Z11copyNextSolPiS_ii_param_1];
	ld.param.u32 	%r2, [_Z11copyNextSolPiS_ii_param_2];
	ld.param.u32 	%r3, [_Z11copyNextSolPiS_ii_param_3];
	mov.u32 	%r4, %ctaid.x;
	mov.u32 	%r5, %ntid.x;
	mov.u32 	%r6, %tid.x;
	mad.lo.s32 	%r1, %r4, %r5, %r6;
	setp.ge.s32 	%p1, %r1, %r2;
	@%p1 bra 	$L__BB5_2;
	cvta.to.global.u64 	%rd3, %rd1;
	cvta.to.global.u64 	%rd4, %rd2;
	mad.lo.s32 	%r7, %r3, %r2, %r1;
	mul.wide.s32 	%rd5, %r7, 4;
	add.s64 	%rd6, %rd3, %rd5;
	ld.global.u32 	%r8, [%rd6];
	mul.wide.s32 	%rd7, %r1, 4;
	add.s64 	%rd8, %rd4, %rd7;
	st.global.u32 	[%rd8], %r8;
$L__BB5_2:
	bar.sync 	0;
	ret;

}
	// .globl	_Z11checkNewSolPiS_iiS_
.visible .entry _Z11checkNewSolPiS_iiS_(
	.param .u64 .ptr .align 1 _Z11checkNewSolPiS_iiS__param_0,
	.param .u64 .ptr .align 1 _Z11checkNewSolPiS_iiS__param_1,
	.param .u32 _Z11checkNewSolPiS_iiS__param_2,
	.param .u32 _Z11checkNewSolPiS_iiS__param_3,
	.param .u64 .ptr .align 1 _Z11checkNewSolPiS_iiS__param_4
)
{
	.reg .pred 	%p<6>;
	.reg .b32 	%r<19>;
	.reg .b64 	%rd<11>;

	ld.param.u64 	%rd3, [_Z11checkNewSolPiS_iiS__param_0];
	ld.param.u64 	%rd4, [_Z11checkNewSolPiS_iiS__param_1];
	ld.param.u32 	%r6, [_Z11checkNewSolPiS_iiS__param_2];
	ld.param.u32 	%r7, [_Z11checkNewSolPiS_iiS__param_3];
	ld.param.u64 	%rd5, [_Z11checkNewSolPiS_iiS__param_4];
	mov.u32 	%r8, %ctaid.x;
	mov.u32 	%r9, %ntid.x;
	mov.u32 	%r10, %tid.x;
	mad.lo.s32 	%r1, %r8, %r9, %r10;
	setp.ge.s32 	%p1, %r1, %r7;
	@%p1 bra 	$L__BB6_7;
	setp.lt.s32 	%p2, %r6, 1;
	mov.b32 	%r18, 0;
	@%p2 bra 	$L__BB6_5;
	cvta.to.global.u64 	%rd1, %rd4;
	cvta.to.global.u64 	%rd2, %rd3;
	mul.lo.s32 	%r2, %r6, %r1;
	mov.b32 	%r17, 0;
$L__BB6_3:
	add.s32 	%r13, %r17, %r2;
	mul.wide.s32 	%rd6, %r13, 4;
	add.s64 	%rd7, %rd1, %rd6;
	ld.global.u32 	%r14, [%rd7];
	mul.wide.u32 	%rd8, %r17, 4;
	add.s64 	%rd9, %rd2, %rd8;
	ld.global.u32 	%r15, [%rd9];
	setp.ne.s32 	%p3, %r14, %r15;
	mov.u32 	%r18, %r17;
	@%p3 bra 	$L__BB6_5;
	add.s32 	%r17, %r17, 1;
	setp.ne.s32 	%p4, %r17, %r6;
	mov.u32 	%r18, %r6;
	@%p4 bra 	$L__BB6_3;
$L__BB6_5:
	setp.ne.s32 	%p5, %r18, %r6;
	@%p5 bra 	$L__BB6_7;
	cvta.to.global.u64 	%rd10, %rd5;
	mov.b32 	%r16, 1;
	st.global.u32 	[%rd10+8], %r16;
$L__BB6_7:
	bar.sync 	0;
	ret;

}


// ===== COMPILED SASS (sm_100) =====

	.target	sm_100

	.elftype	@"ET_EXEC"


//--------------------- .note.nv.tkinfo           --------------------------
	.section	.note.nv.tkinfo,"",@"SHT_NOTE"
	.sectionflags	@"SHF_NOTE_NV_TKINFO"
	.tkinfo
        /*0018*/ 	.word	0x00000002
        /*0030*/ 	.string	""
        /*0030*/ 	.string	"ptxas"
        /*0030*/ 	.string	"Cuda compilation tools, release 13.0, V13.0.88"
        /*0030*/ 	.string	"Build cuda_13.0.r13.0/compiler.36424714_0"
        /*0030*/ 	.string	"-arch sm_100 -m 64 "



//--------------------- .note.nv.cuinfo           --------------------------
	.section	.note.nv.cuinfo,"",@"SHT_NOTE"
	.sectionflags	@"SHF_NOTE_NV_CUINFO"
        /*0018*/ 	.short	0x0002
        /*001a*/ 	.short	0x0064
        /*001c*/ 	.short	0x0082
	.zero		2


//--------------------- .nv.info                  --------------------------
	.section	.nv.info,"",@"SHT_CUDA_INFO"
	.align	4


	//----- nvinfo : EIATTR_REGCOUNT
	.align		4
        /*0000*/ 	.byte	0x04, 0x2f
        /*0002*/ 	.short	(.L_4 - .L_3)
	.align		4
.L_3:
        /*0004*/ 	.word	index@(_Z17createConstraintsPbilPi)
        /*0008*/ 	.word	0x0000001b


	//----- nvinfo : EIATTR_FRAME_SIZE
	.align		4
.L_4:
        /*000c*/ 	.byte	0x04, 0x11
        /*000e*/ 	.short	(.L_6 - .L_5)
	.align		4
.L_5:
        /*0010*/ 	.word	index@($__internal_0_$__cuda_sm20_div_s64)
        /*0014*/ 	.word	0x00000000


	//----- nvinfo : EIATTR_FRAME_SIZE
	.align		4
.L_6:
        /*0018*/ 	.byte	0x04, 0x11
        /*001a*/ 	.short	(.L_8 - .L_7)
	.align		4
.L_7:
        /*001c*/ 	.word	index@(_Z17createConstraintsPbilPi)
        /*0020*/ 	.word	0x00000000


	//----- nvinfo : EIATTR_REGCOUNT
	.align		4
.L_8:
        /*0024*/ 	.byte	0x04, 0x2f
        /*0026*/ 	.short	(.L_10 - .L_9)
	.align		4
.L_9:
        /*0028*/ 	.word	index@(_Z13checkDiagonalPbi)
        /*002c*/ 	.word	0x00000018


	//----- nvinfo : EIATTR_FRAME_SIZE
	.align		4
.L_10:
        /*0030*/ 	.byte	0x04, 0x11
        /*0032*/ 	.short	(.L_12 - .L_11)
	.align		4
.L_11:
        /*0034*/ 	.word	index@(_Z13checkDiagonalPbi)
        /*0038*/ 	.word	0x00000008


	//----- nvinfo : EIATTR_REGCOUNT
	.align		4
.L_12:
        /*003c*/ 	.byte	0x04, 0x2f
        /*003e*/ 	.short	(.L_14 - .L_13)
	.align		4
.L_13:
        /*0040*/ 	.word	index@(_Z8checkRowPbPiiS0_S_S_)
        /*0044*/ 	.word	0x0000001a


	//----- nvinfo : EIATTR_FRAME_SIZE
	.align		4
.L_14:
        /*0048*/ 	.byte	0x04, 0x11
        /*004a*/ 	.short	(.L_16 - .L_15)
	.align		4
.L_15:
        /*004c*/ 	.word	index@(_Z8checkRowPbPiiS0_S_S_)
        /*0050*/ 	.word	0x00000000


	//----- nvinfo : EIATTR_REGCOUNT
	.align		4
.L_16:
        /*0054*/ 	.byte	0x04, 0x2f
        /*0056*/ 	.short	(.L_18 - .L_17)
	.align		4
.L_17:
        /*0058*/ 	.word	index@(_Z11completeSolPiiPb)
        /*005c*/ 	.word	0x0000000f


	//----- nvinfo : EIATTR_FRAME_SIZE
	.align		4
.L_18:
        /*0060*/ 	.byte	0x04, 0x11
        /*0062*/ 	.short	(.L_20 - .L_19)
	.align		4
.L_19:
        /*0064*/ 	.word	index@(_Z11completeSolPiiPb)
        /*0068*/ 	.word	0x00000000


	//----- nvinfo : EIATTR_REGCOUNT
	.align		4
.L_20:
        /*006c*/ 	.byte	0x04, 0x2f
        /*006e*/ 	.short	(.L_22 - .L_21)
	.align		4
.L_21:
        /*0070*/ 	.word	index@(_Z11saveNextSolPiS_ii)
        /*0074*/ 	.word	0x0000000a


	//----- nvinfo : EIATTR_FRAME_SIZE
	.align		4
.L_22:
        /*0078*/ 	.byte	0x04, 0x11
        /*007a*/ 	.short	(.L_24 - .L_23)
	.align		4
.L_23:
        /*007c*/ 	.word	index@(_Z11saveNextSolPiS_ii)
        /*0080*/ 	.word	0x00000000


	//----- nvinfo : EIATTR_REGCOUNT
	.align		4
.L_24:
        /*0084*/ 	.byte	0x04, 0x2f
        /*0086*/ 	.short	(.L_26 - .L_25)
	.align		4
.L_25:
        /*0088*/ 	.word	index@(_Z11copyNextSolPiS_ii)
        /*008c*/ 	.word	0x0000000a


	//----- nvinfo : EIATTR_FRAME_SIZE
	.align		4
.L_26:
        /*0090*/ 	.byte	0x04, 0x11
        /*0092*/ 	.short	(.L_28 - .L_27)
	.align		4
.L_27:
        /*0094*/ 	.word	index@(_Z11copyNextSolPiS_ii)
        /*0098*/ 	.word	0x00000000


	//----- nvinfo : EIATTR_REGCOUNT
	.align		4
.L_28:
        /*009c*/ 	.byte	0x04, 0x2f
        /*009e*/ 	.short	(.L_30 - .L_29)
	.align		4
.L_29:
        /*00a0*/ 	.word	index@(_Z11checkNewSolPiS_iiS_)
        /*00a4*/ 	.word	0x00000012


	//----- nvinfo : EIATTR_FRAME_SIZE
	.align		4
.L_30:
        /*00a8*/ 	.byte	0x04, 0x11
        /*00aa*/ 	.short	(.L_32 - .L_31)
	.align		4
.L_31:
        /*00ac*/ 	.word	index@(_Z11checkNewSolPiS_iiS_)
        /*00b0*/ 	.word	0x00000000


	//----- nvinfo : EIATTR_MIN_STACK_SIZE
	.align		4
.L_32:
        /*00b4*/ 	.byte	0x04, 0x12
        /*00b6*/ 	.short	(.L_34 - .L_33)
	.align		4
.L_33:
        /*00b8*/ 	.word	index@(_Z11checkNewSolPiS_iiS_)
        /*00bc*/ 	.word	0x00000000


	//----- nvinfo : EIATTR_MIN_STACK_SIZE
	.align		4
.L_34:
        /*00c0*/ 	.byte	0x04, 0x12
        /*00c2*/ 	.short	(.L_36 - .L_35)
	.align		4
.L_35:
        /*00c4*/ 	.word	index@(_Z11copyNextSolPiS_ii)
        /*00c8*/ 	.word	0x00000000


	//----- nvinfo : EIATTR_MIN_STACK_SIZE
	.align		4
.L_36:
        /*00cc*/ 	.byte	0x04, 0x12
        /*00ce*/ 	.short	(.L_38 - .L_37)
	.align		4
.L_37:
        /*00d0*/ 	.word	index@(_Z11saveNextSolPiS_ii)
        /*00d4*/ 	.word	0x00000000


	//----- nvinfo : EIATTR_MIN_STACK_SIZE
	.align		4
.L_38:
        /*00d8*/ 	.byte	0x04, 0x12
        /*00da*/ 	.short	(.L_40 - .L_39)
	.align		4
.L_39:
        /*00dc*/ 	.word	index@(_Z11completeSolPiiPb)
        /*00e0*/ 	.word	0x00000000


	//----- nvinfo : EIATTR_MIN_STACK_SIZE
	.align		4
.L_40:
        /*00e4*/ 	.byte	0x04, 0x12
        /*00e6*/ 	.short	(.L_42 - .L_41)
	.align		4
.L_41:
        /*00e8*/ 	.word	index@(_Z8checkRowPbPiiS0_S_S_)
        /*00ec*/ 	.word	0x00000000


	//----- nvinfo : EIATTR_MIN_STACK_SIZE
	.align		4
.L_42:
        /*00f0*/ 	.byte	0x04, 0x12
        /*00f2*/ 	.short	(.L_44 - .L_43)
	.align		4
.L_43:
        /*00f4*/ 	.word	index@(_Z13checkDiagonalPbi)
        /*00f8*/ 	.word	0x00000008


	//----- nvinfo : EIATTR_MIN_STACK_SIZE
	.align		4
.L_44:
        /*00fc*/ 	.byte	0x04, 0x12
        /*00fe*/ 	.short	(.L_46 - .L_45)
	.align		4
.L_45:
        /*0100*/ 	.word	index@(_Z17createConstraintsPbilPi)
        /*0104*/ 	.word	0x00000000
.L_46:


//--------------------- .nv.compat                --------------------------
	.section	.nv.compat,"",@"SHT_CUDA_COMPAT_INFO"
	.align	4
        /*0000*/ 	.byte	0x02, 0x09, 0x00, 0x00, 0x02, 0x02, 0x01, 0x00, 0x02, 0x05, 0x05, 0x00, 0x03, 0x07, 0x01, 0x01
        /*0010*/ 	.byte	0x02, 0x03, 0x00, 0x00, 0x02, 0x06, 0x01, 0x00, 0x04, 0x0b, 0x08, 0x00, 0x01, 0x00, 0x00, 0x00
        /*0020*/ 	.byte	0x00, 0x00, 0x00, 0x00


//--------------------- .nv.info._Z11checkNewSolPiS_iiS_ --------------------------
	.section	.nv.info._Z11checkNewSolPiS_iiS_,"",@"SHT_CUDA_INFO"
	.sectionflags	@""
	.align	4


	//----- nvinfo : EIATTR_CUDA_API_VERSION
	.align		4
        /*0000*/ 	.byte	0x04, 0x37
        /*0002*/ 	.short	(.L_48 - .L_47)
.L_47:
        /*0004*/ 	.word	0x00000082


	//----- nvinfo : EIATTR_KPARAM_INFO
	.align		4
.L_48:
        /*0008*/ 	.byte	0x04, 0x17
        /*000a*/ 	.short	(.L_50 - .L_49)
.L_49:
        /*000c*/ 	.word	0x00000000
        /*0010*/ 	.short	0x0004
        /*0012*/ 	.short	0x0018
        /*0014*/ 	.byte	0x00, 0xf5, 0x21, 0x00


	//----- nvinfo : EIATTR_KPARAM_INFO
	.align		4
.L_50:
        /*0018*/ 	.byte	0x04, 0x17
        /*001a*/ 	.short	(.L_52 - .L_51)
.L_51:
        /*001c*/ 	.word	0x00000000
        /*0020*/ 	.short	0x0003
        /*0022*/ 	.short	0x0014
        /*0024*/ 	.byte	0x00, 0xf0, 0x11, 0x00


	//----- nvinfo : EIATTR_KPARAM_INFO
	.align		4
.L_52:
        /*0028*/ 	.byte	0x04, 0x17
        /*002a*/ 	.short	(.L_54 - .L_53)
.L_53:
        /*002c*/ 	.word	0x00000000
        /*0030*/ 	.short	0x0002
        /*0032*/ 	.short	0x0010
        /*0034*/ 	.byte	0x00, 0xf0, 0x11, 0x00


	//----- nvinfo : EIATTR_KPARAM_INFO
	.align		4
.L_54:
        /*0038*/ 	.byte	0x04, 0x17
        /*003a*/ 	.short	(.L_56 - .L_55)
.L_55:
        /*003c*/ 	.word	0x00000000
        /*0040*/ 	.short	0x0001
        /*0042*/ 	.short	0x0008
        /*0044*/ 	.byte	0x00, 0xf5, 0x21, 0x00


	//----- nvinfo : EIATTR_KPARAM_INFO
	.align		4
.L_56:
        /*0048*/ 	.byte	0x04, 0x17
        /*004a*/ 	.short	(.L_58 - .L_57)
.L_57:
        /*004c*/ 	.word	0x00000000
        /*0050*/ 	.short	0x0000
        /*0052*/ 	.short	0x0000
        /*0054*/ 	.byte	0x00, 0xf5, 0x21, 0x00


	//----- nvinfo : EIATTR_SPARSE_MMA_MASK
	.align		4
.L_58:
        /*0058*/ 	.byte	0x03, 0x50
        /*005a*/ 	.short	0x0000


	//----- nvinfo : EIATTR_MAXREG_COUNT
	.align		4
        /*005c*/ 	.byte	0x03, 0x1b
        /*005e*/ 	.short	0x00ff


	//----- nvinfo : EIATTR_NUM_BARRIERS
	.align		4
        /*0060*/ 	.byte	0x02, 0x4c
        /*0062*/ 	.byte	0x01
	.zero		1


	//----- nvinfo : EIATTR_MERCURY_ISA_VERSION
	.align		4
        /*0064*/ 	.byte	0x03, 0x5f
        /*0066*/ 	.short	0x0101


	//----- nvinfo : EIATTR_VRC_CTA_INIT_COUNT
	.align		4
        /*0068*/ 	.byte	0x02, 0x4a
	.zero		1
	.zero		1


	//----- nvinfo : EIATTR_EXIT_INSTR_OFFSETS
	.align		4
        /*006c*/ 	.byte	0x04, 0x1c
        /*006e*/ 	.short	(.L_60 - .L_59)


	//   ....[0]....
.L_59:
        /*0070*/ 	.word	0x000002e0


	//----- nvinfo : EIATTR_CRS_STACK_SIZE
	.align		4
.L_60:
        /*0074*/ 	.byte	0x04, 0x1e
        /*0076*/ 	.short	(.L_62 - .L_61)
.L_61:
        /*0078*/ 	.word	0x00000000


	//----- nvinfo : EIATTR_CBANK_PARAM_SIZE
	.align		4
.L_62:
        /*007c*/ 	.byte	0x03, 0x19
        /*007e*/ 	.short	0x0020


	//----- nvinfo : EIATTR_PARAM_CBANK
	.align		4
        /*0080*/ 	.byte	0x04, 0x0a
        /*0082*/ 	.short	(.L_64 - .L_63)
	.align		4
.L_63:
        /*0084*/ 	.word	index@(.nv.constant0._Z11checkNewSolPiS_iiS_)
        /*0088*/ 	.short	0x0380
        /*008a*/ 	.short	0x0020


	//----- nvinfo : EIATTR_SW_WAR
	.align		4
.L_64:
        /*008c*/ 	.byte	0x04, 0x36
        /*008e*/ 	.short	(.L_66 - .L_65)
.L_65:
        /*0090*/ 	.word	0x00000008
.L_66:


//--------------------- .nv.info._Z11copyNextSolPiS_ii --------------------------
	.section	.nv.info._Z11copyNextSolPiS_ii,"",@"SHT_CUDA_INFO"
	.sectionflags	@""
	.align	4


	//----- nvinfo : EIATTR_CUDA_API_VERSION
	.align		4
        /*0000*/ 	.byte	0x04, 0x37
        /*0002*/ 	.short	(.L_68 - .L_67)
.L_67:
        /*0004*/ 	.word	0x00000082


	//----- nvinfo : EIATTR_KPARAM_INFO
	.align		4
.L_68:
        /*0008*/ 	.byte	0x04, 0x17
        /*000a*/ 	.short	(.L_70 - .L_69)
.L_69:
        /*000c*/ 	.word	0x00000000
        /*0010*/ 	.short	0x0003
        /*0012*/ 	.short	0x0014
        /*0014*/ 	.byte	0x00, 0xf0, 0x11, 0x00


	//----- nvinfo : EIATTR_KPARAM_INFO
	.align		4
.L_70:
        /*0018*/ 	.byte	0x04, 0x17
        /*001a*/ 	.short	(.L_72 - .L_71)
.L_71:
        /*001c*/ 	.word	0x00000000
        /*0020*/ 	.short	0x0002
        /*0022*/ 	.short	0x0010
        /*0024*/ 	.byte	0x00, 0xf0, 0x11, 0x00


	//----- nvinfo : EIATTR_KPARAM_INFO
	.align		4
.L_72:
        /*0028*/ 	.byte	0x04, 0x17
        /*002a*/ 	.short	(.L_74 - .L_73)
.L_73:
        /*002c*/ 	.word	0x00000000
        /*0030*/ 	.short	0x0001
        /*0032*/ 	.short	0x0008
        /*0034*/ 	.byte	0x00, 0xf5, 0x21, 0x00


	//----- nvinfo : EIATTR_KPARAM_INFO
	.align		4
.L_74:
        /*0038*/ 	.byte	0x04, 0x17
        /*003a*/ 	.short	(.L_76 - .L_75)
.L_75:
        /*003c*/ 	.word	0x00000000
        /*0040*/ 	.short	0x0000
        /*0042*/ 	.short	0x0000
        /*0044*/ 	.byte	0x00, 0xf5, 0x21, 0x00


	//----- nvinfo : EIATTR_SPARSE_MMA_MASK
	.align		4
.L_76:
        /*0048*/ 	.byte	0x03, 0x50
        /*004a*/ 	.short	0x0000


	//----- nvinfo : EIATTR_MAXREG_COUNT
	.align		4
        /*004c*/ 	.byte	0x03, 0x1b
        /*004e*/ 	.short	0x00ff


	//----- nvinfo : EIATTR_NUM_BARRIERS
	.align		4
        /*0050*/ 	.byte	0x02, 0x4c
        /*0052*/ 	.byte	0x01
	.zero		1


	//----- nvinfo : EIATTR_MERCURY_ISA_VERSION
	.align		4
        /*0054*/ 	.byte	0x03, 0x5f
        /*0056*/ 	.short	0x0101


	//----- nvinfo : EIATTR_VRC_CTA_INIT_COUNT
	.align		4
        /*0058*/ 	.byte	0x02, 0x4a
	.zero		1
	.zero		1


	//----- nvinfo : EIATTR_EXIT_INSTR_OFFSETS
	.align		4
        /*005c*/ 	.byte	0x04, 0x1c
        /*005e*/ 	.short	(.L_78 - .L_77)


	//   ....[0]....
.L_77:
        /*0060*/ 	.word	0x00000140


	//----- nvinfo : EIATTR_CRS_STACK_SIZE
	.align		4
.L_78:
        /*0064*/ 	.byte	0x04, 0x1e
        /*0066*/ 	.short	(.L_80 - .L_79)
.L_79:
        /*0068*/ 	.word	0x00000000


	//----- nvinfo : EIATTR_CBANK_PARAM_SIZE
	.align		4
.L_80:
        /*006c*/ 	.byte	0x03, 0x19
        /*006e*/ 	.short	0x0018


	//----- nvinfo : EIATTR_PARAM_CBANK
	.align		4
        /*0070*/ 	.byte	0x04, 0x0a
        /*0072*/ 	.short	(.L_82 - .L_81)
	.align		4
.L_81:
        /*0074*/ 	.word	index@(.nv.constant0._Z11copyNextSolPiS_ii)
        /*0078*/ 	.short	0x0380
        /*007a*/ 	.short	0x0018


	//----- nvinfo : EIATTR_SW_WAR
	.align		4
.L_82:
        /*007c*/ 	.byte	0x04, 0x36
        /*007e*/ 	.short	(.L_84 - .L_83)
.L_83:
        /*0080*/ 	.word	0x00000008
.L_84:


//--------------------- .nv.info._Z11saveNextSolPiS_ii --------------------------
	.section	.nv.info._Z11saveNextSolPiS_ii,"",@"SHT_CUDA_INFO"
	.sectionflags	@""
	.align	4


	//----- nvinfo : EIATTR_CUDA_API_VERSION
	.align		4
        /*0000*/ 	.byte	0x04, 0x37
        /*0002*/ 	.short	(.L_86 - .L_85)
.L_85:
        /*0004*/ 	.word	0x00000082


	//----- nvinfo : EIATTR_KPARAM_INFO
	.align		4
.L_86:
        /*0008*/ 	.byte	0x04, 0x17
        /*000a*/ 	.short	(.L_88 - .L_87)
.L_87:
        /*000c*/ 	.word	0x00000000
        /*0010*/ 	.short	0x0003
        /*0012*/ 	.short	0x0014
        /*0014*/ 	.byte	0x00, 0xf0, 0x11, 0x00


	//----- nvinfo : EIATTR_KPARAM_INFO
	.align		4
.L_88:
        /*0018*/ 	.byte	0x04, 0x17
        /*001a*/ 	.short	(.L_90 - .L_89)
.L_89:
        /*001c*/ 	.word	0x00000000
        /*0020*/ 	.short	0x0002
        /*0022*/ 	.short	0x0010
        /*0024*/ 	.byte	0x00, 0xf0, 0x11, 0x00


	//----- nvinfo : EIATTR_KPARAM_INFO
	.align		4
.L_90:
        /*0028*/ 	.byte	0x04, 0x17
        /*002a*/ 	.short	(.L_92 - .L_91)
.L_91:
        /*002c*/ 	.word	0x00000000
        /*0030*/ 	.short	0x0001
        /*0032*/ 	.short	0x0008
        /*0034*/ 	.byte	0x00, 0xf5, 0x21, 0x00


	//----- nvinfo : EIATTR_KPARAM_INFO
	.align		4
.L_92:
        /*0038*/ 	.byte	0x04, 0x17
        /*003a*/ 	.short	(.L_94 - .L_93)
.L_93:
        /*003c*/ 	.word	0x00000000
        /*0040*/ 	.short	0x0000
        /*0042*/ 	.short	0x0000
        /*0044*/ 	.byte	0x00, 0xf5, 0x21, 0x00


	//----- nvinfo : EIATTR_SPARSE_MMA_MASK
	.align		4
.L_94:
        /*0048*/ 	.byte	0x03, 0x50
        /*004a*/ 	.short	0x0000


	//----- nvinfo : EIATTR_MAXREG_COUNT
	.align		4
        /*004c*/ 	.byte	0x03, 0x1b
        /*004e*/ 	.short	0x00ff


	//----- nvinfo : EIATTR_NUM_BARRIERS
	.align		4
        /*0050*/ 	.byte	0x02, 0x4c
        /*0052*/ 	.byte	0x01
	.zero		1


	//----- nvinfo : EIATTR_MERCURY_ISA_VERSION
	.align		4
        /*0054*/ 	.byte	0x03, 0x5f
        /*0056*/ 	.short	0x0101


	//----- nvinfo : EIATTR_VRC_CTA_INIT_COUNT
	.align		4
        /*0058*/ 	.byte	0x02, 0x4a
	.zero		1
	.zero		1


	//----- nvinfo : EIATTR_EXIT_INSTR_OFFSETS
	.align		4
        /*005c*/ 	.byte	0x04, 0x1c
        /*005e*/ 	.short	(.L_96 - .L_95)


	//   ....[0]....
.L_95:
        /*0060*/ 	.word	0x00000140


	//----- nvinfo : EIATTR_CRS_STACK_SIZE
	.align		4
.L_96:
        /*0064*/ 	.byte	0x04, 0x1e
        /*0066*/ 	.short	(.L_98 - .L_97)
.L_97:
        /*0068*/ 	.word	0x00000000


	//----- nvinfo : EIATTR_CBANK_PARAM_SIZE
	.align		4
.L_98:
        /*006c*/ 	.byte	0x03, 0x19
        /*006e*/ 	.short	0x0018


	//----- nvinfo : EIATTR_PARAM_CBANK
	.align		4
        /*0070*/ 	.byte	0x04, 0x0a
        /*0072*/ 	.short	(.L_100 - .L_99)
	.align		4
.L_99:
        /*0074*/ 	.word	index@(.nv.constant0._Z11saveNextSolPiS_ii)
        /*0078*/ 	.short	0x0380
        /*007a*/ 	.short	0x0018


	//----- nvinfo : EIATTR_SW_WAR
	.align		4
.L_100:
        /*007c*/ 	.byte	0x04, 0x36
        /*007e*/ 	.short	(.L_102 - .L_101)
.L_101:
        /*0080*/ 	.word	0x00000008
.L_102:


//--------------------- .nv.info._Z11completeSolPiiPb --------------------------
	.section	.nv.info._Z11completeSolPiiPb,"",@"SHT_CUDA_INFO"
	.sectionflags	@""
	.align	4


	//----- nvinfo : EIATTR_CUDA_API_VERSION
	.align		4
        /*0000*/ 	.byte	0x04, 0x37
        /*0002*/ 	.short	(.L_104 - .L_103)
.L_103:
        /*0004*/ 	.word	0x00000082


	//----- nvinfo : EIATTR_KPARAM_INFO
	.align		4
.L_104:
        /*0008*/ 	.byte	0x04, 0x17
        /*000a*/ 	.short	(.L_106 - .L_105)
.L_105:
        /*000c*/ 	.word	0x00000000
        /*0010*/ 	.short	0x0002
        /*0012*/ 	.short	0x0010
        /*0014*/ 	.byte	0x00, 0xf5, 0x21, 0x00


	//----- nvinfo : EIATTR_KPARAM_INFO
	.align		4
.L_106:
        /*0018*/ 	.byte	0x04, 0x17
        /*001a*/ 	.short	(.L_108 - .L_107)
.L_107:
        /*001c*/ 	.word	0x00000000
        /*0020*/ 	.short	0x0001
        /*0022*/ 	.short	0x0008
        /*0024*/ 	.byte	0x00, 0xf0, 0x11, 0x00


	//----- nvinfo : EIATTR_KPARAM_INFO
	.align		4
.L_108:
        /*0028*/ 	.byte	0x04, 0x17
        /*002a*/ 	.short	(.L_110 - .L_109)
.L_109:
        /*002c*/ 	.word	0x00000000
        /*0030*/ 	.short	0x0000
        /*0032*/ 	.short	0x0000
        /*0034*/ 	.byte	0x00, 0xf5, 0x21, 0x00


	//----- nvinfo : EIATTR_SPARSE_MMA_MASK
	.align		4
.L_110:
        /*0038*/ 	.byte	0x03, 0x50
        /*003a*/ 	.short	0x0000


	//----- nvinfo : EIATTR_MAXREG_COUNT
	.align		4
        /*003c*/ 	.byte	0x03, 0x1b
        /*003e*/ 	.short	0x00ff


	//----- nvinfo : EIATTR_NUM_BARRIERS
	.align		4
        /*0040*/ 	.byte	0x02, 0x4c
        /*0042*/ 	.byte	0x01
	.zero		1


	//----- nvinfo : EIATTR_MERCURY_ISA_VERSION
	.align		4
        /*0044*/ 	.byte	0x03, 0x5f
        /*0046*/ 	.short	0x0101


	//----- nvinfo : EIATTR_VRC_CTA_INIT_COUNT
	.align		4
        /*0048*/ 	.byte	0x02, 0x4a
	.zero		1
	.zero		1


	//----- nvinfo : EIATTR_EXIT_INSTR_OFFSETS
	.align		4
        /*004c*/ 	.byte	0x04, 0x1c
        /*004e*/ 	.short	(.L_112 - .L_111)


	//   ....[0]....
.L_111:
        /*0050*/ 	.word	0x00000520


	//----- nvinfo : EIATTR_CRS_STACK_SIZE
	.align		4
.L_112:
        /*0054*/ 	.byte	0x04, 0x1e
        /*0056*/ 	.short	(.L_114 - .L_113)
.L_113:
        /*0058*/ 	.word	0x00000000


	//----- nvinfo : EIATTR_CBANK_PARAM_SIZE
	.align		4
.L_114:
        /*005c*/ 	.byte	0x03, 0x19
        /*005e*/ 	.short	0x0018


	//----- nvinfo : EIATTR_PARAM_CBANK
	.align		4
        /*0060*/ 	.byte	0x04, 0x0a
        /*0062*/ 	.short	(.L_116 - .L_115)
	.align		4
.L_115:
        /*0064*/ 	.word	index@(.nv.constant0._Z11completeSolPiiPb)
        /*0068*/ 	.short	0x0380
        /*006a*/ 	.short	0x0018


	//----- nvinfo : EIATTR_SW_WAR
	.align		4
.L_116:
        /*006c*/ 	.byte	0x04, 0x36
        /*006e*/ 	.short	(.L_118 - .L_117)
.L_117:
        /*0070*/ 	.word	0x00000008
.L_118:


//--------------------- .nv.info._Z8checkRowPbPiiS0_S_S_ --------------------------
	.section	.nv.info._Z8checkRowPbPiiS0_S_S_,"",@"SHT_CUDA_INFO"
	.sectionflags	@""
	.align	4


	//----- nvinfo : EIATTR_CUDA_API_VERSION
	.align		4
        /*0000*/ 	.byte	0x04, 0x37
        /*0002*/ 	.short	(.L_120 - .L_119)
.L_119:
        /*0004*/ 	.word	0x00000082


	//----- nvinfo : EIATTR_KPARAM_INFO
	.align		4
.L_120:
        /*0008*/ 	.byte	0x04, 0x17
        /*000a*/ 	.short	(.L_122 - .L_121)
.L_121:
        /*000c*/ 	.word	0x00000000
        /*0010*/ 	.short	0x0005
        /*0012*/ 	.short	0x0028
        /*0014*/ 	.byte	0x00, 0xf5, 0x21, 0x00


	//----- nvinfo : EIATTR_KPARAM_INFO
	.align		4
.L_122:
        /*0018*/ 	.byte	0x04, 0x17
        /*001a*/ 	.short	(.L_124 - .L_123)
.L_123:
        /*001c*/ 	.word	0x00000000
        /*0020*/ 	.short	0x0004
        /*0022*/ 	.short	0x0020
        /*0024*/ 	.byte	0x00, 0xf5, 0x21, 0x00


	//----- nvinfo : EIATTR_KPARAM_INFO
	.align		4
.L_124:
        /*0028*/ 	.byte	0x04, 0x17
        /*002a*/ 	.short	(.L_126 - .L_125)
.L_125:
        /*002c*/ 	.word	0x00000000
        /*0030*/ 	.short	0x0003
        /*0032*/ 	.short	0x0018
        /*0034*/ 	.byte	0x00, 0xf5, 0x21, 0x00


	//----- nvinfo : EIATTR_KPARAM_INFO
	.align		4
.L_126:
        /*0038*/ 	.byte	0x04, 0x17
        /*003a*/ 	.short	(.L_128 - .L_127)
.L_127:
        /*003c*/ 	.word	0x00000000
        /*0040*/ 	.short	0x0002
        /*0042*/ 	.short	0x0010
        /*0044*/ 	.byte	0x00, 0xf0, 0x11, 0x00


	//----- nvinfo : EIATTR_KPARAM_INFO
	.align		4
.L_128:
        /*0048*/ 	.byte	0x04, 0x17
        /*004a*/ 	.short	(.L_130 - .L_129)
.L_129:
        /*004c*/ 	.word	0x00000000
        /*0050*/ 	.short	0x0001
        /*0052*/ 	.short	0x0008
        /*0054*/ 	.byte	0x00, 0xf5, 0x21, 0x00


	//----- nvinfo : EIATTR_KPARAM_INFO
	.align		4
.L_130:
        /*0058*/ 	.byte	0x04, 0x17
        /*005a*/ 	.short	(.L_132 - .L_131)
.L_131:
        /*005c*/ 	.word	0x00000000
        /*0060*/ 	.short	0x0000
        /*0062*/ 	.short	0x0000
        /*0064*/ 	.byte	0x00, 0xf5, 0x21, 0x00


	//----- nvinfo : EIATTR_SPARSE_MMA_MASK
	.align		4
.L_132:
        /*0068*/ 	.byte	0x03, 0x50
        /*006a*/ 	.short	0x0000


	//----- nvinfo : EIATTR_MAXREG_COUNT
	.align		4
        /*006c*/ 	.byte	0x03, 0x1b
        /*006e*/ 	.short	0x00ff


	//----- nvinfo : EIATTR_NUM_BARRIERS
	.align		4
        /*0070*/ 	.byte	0x02, 0x4c
        /*0072*/ 	.byte	0x01
	.zero		1


	//----- nvinfo : EIATTR_MERCURY_ISA_VERSION
	.align		4
        /*0074*/ 	.byte	0x03, 0x5f
        /*0076*/ 	.short	0x0101


	//----- nvinfo : EIATTR_VRC_CTA_INIT_COUNT
	.align		4
        /*0078*/ 	.byte	0x02, 0x4a
	.zero		1
	.zero		1


	//----- nvinfo : EIATTR_EXIT_INSTR_OFFSETS
	.align		4
        /*007c*/ 	.byte	0x04, 0x1c
        /*007e*/ 	.short	(.L_134 - .L_133)


	//   ....[0]....
.L_133:
        /*0080*/ 	.word	0x000015e0


	//----- nvinfo : EIATTR_CRS_STACK_SIZE
	.align		4
.L_134:
        /*0084*/ 	.byte	0x04, 0x1e
        /*0086*/ 	.short	(.L_136 - .L_135)
.L_135:
        /*0088*/ 	.word	0x00000000


	//----- nvinfo : EIATTR_CBANK_PARAM_SIZE
	.align		4
.L_136:
        /*008c*/ 	.byte	0x03, 0x19
        /*008e*/ 	.short	0x0030


	//----- nvinfo : EIATTR_PARAM_CBANK
	.align		4
        /*0090*/ 	.byte	0x04, 0x0a
        /*0092*/ 	.short	(.L_138 - .L_137)
	.align		4
.L_137:
        /*0094*/ 	.word	index@(.nv.constant0._Z8checkRowPbPiiS0_S_S_)
        /*0098*/ 	.short	0x0380
        /*009a*/ 	.short	0x0030


	//----- nvinfo : EIATTR_SW_WAR
	.align		4
.L_138:
        /*009c*/ 	.byte	0x04, 0x36
        /*009e*/ 	.short	(.L_140 - .L_139)
.L_139:
        /*00a0*/ 	.word	0x00000008
.L_140:


//--------------------- .nv.info._Z13checkDiagonalPbi --------------------------
	.section	.nv.info._Z13checkDiagonalPbi,"",@"SHT_CUDA_INFO"
	.sectionflags	@""
	.align	4


	//----- nvinfo : EIATTR_CUDA_API_VERSION
	.align		4
        /*0000*/ 	.byte	0x04, 0x37
        /*0002*/ 	.short	(.L_142 - .L_141)
.L_141:
        /*0004*/ 	.word	0x00000082


	//----- nvinfo : EIATTR_KPARAM_INFO
	.align		4
.L_142:
        /*0008*/ 	.byte	0x04, 0x17
        /*000a*/ 	.short	(.L_144 - .L_143)
.L_143:
        /*000c*/ 	.word	0x00000000
        /*0010*/ 	.short	0x0001
        /*0012*/ 	.short	0x0008
        /*0014*/ 	.byte	0x00, 0xf0, 0x11, 0x00


	//----- nvinfo : EIATTR_KPARAM_INFO
	.align		4
.L_144:
        /*0018*/ 	.byte	0x04, 0x17
        /*001a*/ 	.short	(.L_146 - .L_145)
.L_145:
        /*001c*/ 	.word	0x00000000
        /*0020*/ 	.short	0x0000
        /*0022*/ 	.short	0x0000
        /*0024*/ 	.byte	0x00, 0xf5, 0x21, 0x00


	//----- nvinfo : EIATTR_SPARSE_MMA_MASK
	.align		4
.L_146:
        /*0028*/ 	.byte	0x03, 0x50
        /*002a*/ 	.short	0x0000


	//----- nvinfo : EIATTR_MAXREG_COUNT
	.align		4
        /*002c*/ 	.byte	0x03, 0x1b
        /*002e*/ 	.short	0x00ff


	//----- nvinfo : EIATTR_NUM_BARRIERS
	.align		4
        /*0030*/ 	.byte	0x02, 0x4c
        /*0032*/ 	.byte	0x01
	.zero		1


	//----- nvinfo : EIATTR_EXTERNS
	.align		4
        /*0034*/ 	.byte	0x04, 0x0f
        /*0036*/ 	.short	(.L_148 - .L_147)


	//   ....[0]....
	.align		4
.L_147:
        /*0038*/ 	.word	index@(vprintf)


	//----- nvinfo : EIATTR_MERCURY_ISA_VERSION
	.align		4
.L_148:
        /*003c*/ 	.byte	0x03, 0x5f
        /*003e*/ 	.short	0x0101


	//----- nvinfo : EIATTR_VRC_CTA_INIT_COUNT
	.align		4
        /*0040*/ 	.byte	0x02, 0x4a
	.zero		1
	.zero		1


	//----- nvinfo : EIATTR_SYSCALL_OFFSETS
	.align		4
        /*0044*/ 	.byte	0x04, 0x46
        /*0046*/ 	.short	(.L_150 - .L_149)


	//   ....[0]....
.L_149:
        /*0048*/ 	.word	0x00000140


	//   ....[1]....
        /*004c*/ 	.word	0x000004f0


	//   ....[2]....
        /*0050*/ 	.word	0x00000560


	//----- nvinfo : EIATTR_EXIT_INSTR_OFFSETS
	.align		4
.L_150:
        /*0054*/ 	.byte	0x04, 0x1c
        /*0056*/ 	.short	(.L_152 - .L_151)


	//   ....[0]....
.L_151:
        /*0058*/ 	.word	0x00000590


	//----- nvinfo : EIATTR_CRS_STACK_SIZE
	.align		4
.L_152:
        /*005c*/ 	.byte	0x04, 0x1e
        /*005e*/ 	.short	(.L_154 - .L_153)
.L_153:
        /*0060*/ 	.word	0x00000000


	//----- nvinfo : EIATTR_CBANK_PARAM_SIZE
	.align		4
.L_154:
        /*0064*/ 	.byte	0x03, 0x19
        /*0066*/ 	.short	0x000c


	//----- nvinfo : EIATTR_PARAM_CBANK
	.align		4
        /*0068*/ 	.byte	0x04, 0x0a
        /*006a*/ 	.short	(.L_156 - .L_155)
	.align		4
.L_155:
        /*006c*/ 	.word	index@(.nv.constant0._Z13checkDiagonalPbi)
        /*0070*/ 	.short	0x0380
        /*0072*/ 	.short	0x000c


	//----- nvinfo : EIATTR_SW_WAR
	.align		4
.L_156:
        /*0074*/ 	.byte	0x04, 0x36
        /*0076*/ 	.short	(.L_158 - .L_157)
.L_157:
        /*0078*/ 	.word	0x00000008
.L_158:


//--------------------- .nv.info._Z17createConstraintsPbilPi --------------------------
	.section	.nv.info._Z17createConstraintsPbilPi,"",@"SHT_CUDA_INFO"
	.sectionflags	@""
	.align	4


	//----- nvinfo : EIATTR_CUDA_API_VERSION
	.align		4
        /*0000*/ 	.byte	0x04, 0x37
        /*0002*/ 	.short	(.L_160 - .L_159)
.L_159:
        /*0004*/ 	.word	0x00000082


	//----- nvinfo : EIATTR_KPARAM_INFO
	.align		4
.L_160:
        /*0008*/ 	.byte	0x04, 0x17
        /*000a*/ 	.short	(.L_162 - .L_161)
.L_161:
        /*000c*/ 	.word	0x00000000
        /*0010*/ 	.short	0x0003
        /*0012*/ 	.short	0x0018
        /*0014*/ 	.byte	0x00, 0xf5, 0x21, 0x00


	//----- nvinfo : EIATTR_KPARAM_INFO
	.align		4
.L_162:
        /*0018*/ 	.byte	0x04, 0x17
        /*001a*/ 	.short	(.L_164 - .L_163)
.L_163:
        /*001c*/ 	.word	0x00000000
        /*0020*/ 	.short	0x0002
        /*0022*/ 	.short	0x0010
        /*0024*/ 	.byte	0x00, 0xf0, 0x21, 0x00


	//----- nvinfo : EIATTR_KPARAM_INFO
	.align		4
.L_164:
        /*0028*/ 	.byte	0x04, 0x17
        /*002a*/ 	.short	(.L_166 - .L_165)
.L_165:
        /*002c*/ 	.word	0x00000000
        /*0030*/ 	.short	0x0001
        /*0032*/ 	.short	0x0008
        /*0034*/ 	.byte	0x00, 0xf0, 0x11, 0x00


	//----- nvinfo : EIATTR_KPARAM_INFO
	.align		4
.L_166:
        /*0038*/ 	.byte	0x04, 0x17
        /*003a*/ 	.short	(.L_168 - .L_167)
.L_167:
        /*003c*/ 	.word	0x00000000
        /*0040*/ 	.short	0x0000
        /*0042*/ 	.short	0x0000
        /*0044*/ 	.byte	0x00, 0xf5, 0x21, 0x00


	//----- nvinfo : EIATTR_SPARSE_MMA_MASK
	.align		4
.L_168:
        /*0048*/ 	.byte	0x03, 0x50
        /*004a*/ 	.short	0x0000


	//----- nvinfo : EIATTR_MAXREG_COUNT
	.align		4
        /*004c*/ 	.byte	0x03, 0x1b
        /*004e*/ 	.short	0x00ff


	//----- nvinfo : EIATTR_NUM_BARRIERS
	.align		4
        /*0050*/ 	.byte	0x02, 0x4c
        /*0052*/ 	.byte	0x01
	.zero		1


	//----- nvinfo : EIATTR_MERCURY_ISA_VERSION
	.align		4
        /*0054*/ 	.byte	0x03, 0x5f
        /*0056*/ 	.short	0x0101


	//----- nvinfo : EIATTR_INT_WARP_WIDE_INSTR_OFFSETS
	.align		4
        /*0058*/ 	.byte	0x04, 0x31
        /*005a*/ 	.short	(.L_170 - .L_169)


	//   ....[0]....
.L_169:
        /*005c*/ 	.word	0x00000800


	//----- nvinfo : EIATTR_VRC_CTA_INIT_COUNT
	.align		4
.L_170:
        /*0060*/ 	.byte	0x02, 0x4a
	.zero		1
	.zero		1


	//----- nvinfo : EIATTR_EXIT_INSTR_OFFSETS
	.align		4
        /*0064*/ 	.byte	0x04, 0x1c
        /*0066*/ 	.short	(.L_172 - .L_171)


	//   ....[0]....
.L_171:
        /*0068*/ 	.word	0x00000df0


	//----- nvinfo : EIATTR_CRS_STACK_SIZE
	.align		4
.L_172:
        /*006c*/ 	.byte	0x04, 0x1e
        /*006e*/ 	.short	(.L_174 - .L_173)
.L_173:
        /*0070*/ 	.word	0x00000000


	//----- nvinfo : EIATTR_CBANK_PARAM_SIZE
	.align		4
.L_174:
        /*0074*/ 	.byte	0x03, 0x19
        /*0076*/ 	.short	0x0020


	//----- nvinfo : EIATTR_PARAM_CBANK
	.align		4
        /*0078*/ 	.byte	0x04, 0x0a
        /*007a*/ 	.short	(.L_176 - .L_175)
	.align		4
.L_175:
        /*007c*/ 	.word	index@(.nv.constant0._Z17createConstraintsPbilPi)
        /*0080*/ 	.short	0x0380
        /*0082*/ 	.short	0x0020


	//----- nvinfo : EIATTR_SW_WAR
	.align		4
.L_176:
        /*0084*/ 	.byte	0x04, 0x36
        /*0086*/ 	.short	(.L_178 - .L_177)
.L_177:
        /*0088*/ 	.word	0x00000008
.L_178:


//--------------------- .nv.callgraph             --------------------------
	.section	.nv.callgraph,"",@"SHT_CUDA_CALLGRAPH"
	.align	4
	.sectionentsize	8
	.align		4
        /*0000*/ 	.word	0x00000000
	.align		4
        /*0004*/ 	.word	0xffffffff
	.align		4
        /*0008*/ 	.word	index@(_Z13checkDiagonalPbi)
	.align		4
        /*000c*/ 	.word	index@(vprintf)
	.align		4
        /*0010*/ 	.word	0x00000000
	.align		4
        /*0014*/ 	.word	0xfffffffe
	.align		4
        /*0018*/ 	.word	0x00000000
	.align		4
        /*001c*/ 	.word	0xfffffffd
	.align		4
        /*0020*/ 	.word	0x00000000
	.align		4
        /*0024*/ 	.word	0xfffffffc


//--------------------- .nv.constant4             --------------------------
	.section	.nv.constant4,"a",@progbits
	.align	8
	.align		8
.nv.constant4:
        /*0000*/ 	.dword	$str
	.align		8
        /*0008*/ 	.dword	$str$1
	.align		8
        /*0010*/ 	.dword	$str$2
	.align		8
        /*0018*/ 	.dword	vprintf


//--------------------- .text._Z11checkNewSolPiS_iiS_ --------------------------
	.section	.text._Z11checkNewSolPiS_iiS_,"ax",@progbits
	.align	128
        .global         _Z11checkNewSolPiS_iiS_
        .type           _Z11checkNewSolPiS_iiS_,@function
        .size           _Z11checkNewSolPiS_iiS_,(.L_x_71 - _Z11checkNewSolPiS_iiS_)
        .other          _Z11checkNewSolPiS_iiS_,@"STO_CUDA_ENTRY STV_DEFAULT"
_Z11checkNewSolPiS_iiS_:
.text._Z11checkNewSolPiS_iiS_:
[----:B------:R-:W-:Y:S01]  /*0000*/  LDC R1, c[0x0][0x37c] ;  /* 0x0000df00ff017b82 */ /* 0x000fe20000000800 */
[----:B------:R-:W0:Y:S07]  /*0010*/  S2R R3, SR_TID.X ;  /* 0x0000000000037919 */ /* 0x000e2e0000002100 */
[----:B------:R-:W0:Y:S01]  /*0020*/  S2UR UR4, SR_CTAID.X ;  /* 0x00000000000479c3 */ /* 0x000e220000002500 */
[----:B------:R-:W1:Y:S01]  /*0030*/  LDCU UR5, c[0x0][0x394] ;  /* 0x00007280ff0577ac */ /* 0x000e620008000800 */
[----:B------:R-:W-:Y:S01]  /*0040*/  BSSY.RECONVERGENT B0, `(.L_x_0) ;  /* 0x0000028000007945 */ /* 0x000fe20003800200 */
[----:B------:R-:W2:Y:S05]  /*0050*/  LDCU UR6, c[0x0][0x390] ;  /* 0x00007200ff0677ac */ /* 0x000eaa0008000800 */
[----:B------:R-:W0:Y:S02]  /*0060*/  LDC R0, c[0x0][0x360] ;  /* 0x0000d800ff007b82 */ /* 0x000e240000000800 */
[----:B0-----:R-:W-:-:S05]  /*0070*/  IMAD R0, R0, UR4, R3 ;  /* 0x0000000400007c24 */ /* 0x001fca000f8e0203 */
[----:B-1----:R-:W-:-:S13]  /*0080*/  ISETP.GE.AND P0, PT, R0, UR5, PT ;  /* 0x0000000500007c0c */ /* 0x002fda000bf06270 */
[----:B--2---:R-:W-:Y:S05]  /*0090*/  @P0 BRA `(.L_x_1) ;  /* 0x0000000000880947 */ /* 0x004fea0003800000 */
[----:B------:R-:W0:Y:S01]  /*00a0*/  LDCU UR4, c[0x0][0x390] ;  /* 0x00007200ff0477ac */ /* 0x000e220008000800 */
[----:B------:R-:W1:Y:S01]  /*00b0*/  LDC.64 R14, c[0x0][0x358] ;  /* 0x0000d600ff0e7b82 */ /* 0x000e620000000a00 */
[----:B------:R-:W-:Y:S02]  /*00c0*/  IMAD.MOV.U32 R10, RZ, RZ, RZ ;  /* 0x000000ffff0a7224 */ /* 0x000fe400078e00ff */
[----:B0-----:R-:W-:-:S05]  /*00d0*/  IMAD.U32 R11, RZ, RZ, UR4 ;  /* 0x00000004ff0b7e24 */ /* 0x001fca000f8e00ff */
[----:B------:R-:W-:-:S13]  /*00e0*/  ISETP.GE.AND P0, PT, R11, 0x1, PT ;  /* 0x000000010b00780c */ /* 0x000fda0003f06270 */
[----:B------:R-:W-:Y:S05]  /*00f0*/  @!P0 BRA `(.L_x_2) ;  /* 0x0000000000588947 */ /* 0x000fea0003800000 */
[----:B------:R-:W0:Y:S01]  /*0100*/  LDC R12, c[0x0][0x390] ;  /* 0x0000e400ff0c7b82 */ /* 0x000e220000000800 */
[----:B------:R-:W-:Y:S01]  /*0110*/  BSSY.RECONVERGENT B1, `(.L_x_2) ;  /* 0x0000014000017945 */ /* 0x000fe20003800200 */
[----:B------:R-:W-:-:S06]  /*0120*/  IMAD.MOV.U32 R10, RZ, RZ, RZ ;  /* 0x000000ffff0a7224 */ /* 0x000fcc00078e00ff */
[----:B------:R-:W2:Y:S08]  /*0130*/  LDC.64 R8, c[0x0][0x380] ;  /* 0x0000e000ff087b82 */ /* 0x000eb00000000a00 */
[----:B------:R-:W3:Y:S02]  /*0140*/  LDC.64 R6, c[0x0][0x388] ;  /* 0x0000e200ff067b82 */ /* 0x000ee40000000a00 */
.L_x_4:
[----:B------:R-:W-:Y:S01]  /*0150*/  IMAD.U32 R11, RZ, RZ, UR6 ;  /* 0x00000006ff0b7e24 */ /* 0x000fe2000f8e00ff */
[----:B-1----:R-:W-:Y:S01]  /*0160*/  R2UR UR8, R14 ;  /* 0x000000000e0872ca */ /* 0x002fe200000e0000 */
[----:B--2---:R-:W-:Y:S01]  /*0170*/  IMAD.WIDE.U32 R4, R10, 0x4, R8 ;  /* 0x000000040a047825 */ /* 0x004fe200078e0008 */
[C---:B------:R-:W-:Y:S02]  /*0180*/  R2UR UR9, R15.reuse ;  /* 0x000000000f0972ca */ /* 0x040fe400000e0000 */
[----:B------:R-:W-:Y:S01]  /*0190*/  R2UR UR4, R14 ;  /* 0x000000000e0472ca */ /* 0x000fe200000e0000 */
[----:B------:R-:W-:Y:S01]  /*01a0*/  IMAD R3, R0, R11, R10 ;  /* 0x0000000b00037224 */ /* 0x000fe200078e020a */
[----:B------:R-:W-:-:S03]  /*01b0*/  R2UR UR5, R15 ;  /* 0x000000000f0572ca */ /* 0x000fc600000e0000 */
[----:B---3--:R-:W-:-:S06]  /*01c0*/  IMAD.WIDE R2, R3, 0x4, R6 ;  /* 0x0000000403027825 */ /* 0x008fcc00078e0206 */
[----:B------:R-:W2:Y:S04]  /*01d0*/  LDG.E R5, desc[UR8][R4.64] ;  /* 0x0000000804057981 */ /* 0x000ea8000c1e1900 */
[----:B------:R-:W2:Y:S02]  /*01e0*/  LDG.E R2, desc[UR4][R2.64] ;  /* 0x0000000402027981 */ /* 0x000ea4000c1e1900 */
[----:B--2---:R-:W-:-:S13]  /*01f0*/  ISETP.NE.AND P0, PT, R2, R5, PT ;  /* 0x000000050200720c */ /* 0x004fda0003f05270 */
[----:B------:R-:W-:Y:S05]  /*0200*/  @P0 BRA `(.L_x_3) ;  /* 0x0000000000100947 */ /* 0x000fea0003800000 */
[----:B------:R-:W-:-:S05]  /*0210*/  VIADD R10, R10, 0x1 ;  /* 0x000000010a0a7836 */ /* 0x000fca0000000000 */
[----:B------:R-:W-:-:S13]  /*0220*/  ISETP.NE.AND P0, PT, R10, R11, PT ;  /* 0x0000000b0a00720c */ /* 0x000fda0003f05270 */
[----:B------:R-:W-:Y:S05]  /*0230*/  @P0 BRA `(.L_x_4) ;  /* 0xfffffffc00c40947 */ /* 0x000fea000383ffff */
[----:B0-----:R-:W-:-:S07]  /*0240*/  IMAD.MOV.U32 R10, RZ, RZ, R12 ;  /* 0x000000ffff0a7224 */ /* 0x001fce00078e000c */
.L_x_3:
[----:B------:R-:W-:Y:S05]  /*0250*/  BSYNC.RECONVERGENT B1 ;  /* 0x0000000000017941 */ /* 0x000fea0003800200 */
.L_x_2:
[----:B------:R-:W-:-:S13]  /*0260*/  ISETP.NE.AND P0, PT, R10, R11, PT ;  /* 0x0000000b0a00720c */ /* 0x000fda0003f05270 */
[----:B------:R-:W2:Y:S01]  /*0270*/  @!P0 LDC.64 R2, c[0x0][0x398] ;  /* 0x0000e600ff028b82 */ /* 0x000ea20000000a00 */
[----:B-1----:R-:W-:Y:S01]  /*0280*/  @!P0 R2UR UR4, R14 ;  /* 0x000000000e0482ca */ /* 0x002fe200000e0000 */
[----:B------:R-:W-:Y:S01]  /*0290*/  @!P0 IMAD.MOV.U32 R5, RZ, RZ, 0x1 ;  /* 0x00000001ff058424 */ /* 0x000fe200078e00ff */
[----:B------:R-:W-:-:S13]  /*02a0*/  @!P0 R2UR UR5, R15 ;  /* 0x000000000f0582ca */ /* 0x000fda00000e0000 */
[----:B--2---:R1:W-:Y:S02]  /*02b0*/  @!P0 STG.E desc[UR4][R2.64+0x8], R5 ;  /* 0x0000080502008986 */ /* 0x0043e4000c101904 */
.L_x_1:
[----:B------:R-:W-:Y:S05]  /*02c0*/  BSYNC.RECONVERGENT B0 ;  /* 0x0000000000007941 */ /* 0x000fea0003800200 */
.L_x_0:
[----:B------:R-:W-:Y:S06]  /*02d0*/  BAR.SYNC.DEFER_BLOCKING 0x0 ;  /* 0x0000000000007b1d */ /* 0x000fec0000010000 */
[----:B------:R-:W-:Y:S05]  /*02e0*/  EXIT ;  /* 0x000000000000794d */ /* 0x000fea0003800000 */
.L_x_5:
[----:B------:R-:W-:-:S00]  /*02f0*/  BRA `(.L_x_5) ;  /* 0xfffffffc00fc7947 */ /* 0x000fc0000383ffff */
[----:B------:R-:W-:-:S00]  /*0300*/  NOP ;  /* 0x0000000000007918 */ /* 0x000fc00000000000 */
[----:B------:R-:W-:-:S00]  /*0310*/  NOP ;  /* 0x0000000000007918 */ /* 0x000fc00000000000 */
[----:B------:R-:W-:-:S00]  /*0320*/  NOP ;  /* 0x0000000000007918 */ /* 0x000fc00000000000 */
[----:B------:R-:W-:-:S00]  /*0330*/  NOP ;  /* 0x0000000000007918 */ /* 0x000fc00000000000 */
[----:B------:R-:W-:-:S00]  /*0340*/  NOP ;  /* 0x0000000000007918 */ /* 0x000fc00000000000 */
[----:B------:R-:W-:-:S00]  /*0350*/  NOP ;  /* 0x0000000000007918 */ /* 0x000fc00000000000 */
[----:B------:R-:W-:-:S00]  /*0360*/  NOP ;  /* 0x0000000000007918 */ /* 0x000fc00000000000 */
[----:B------:R-:W-:-:S00]  /*0370*/  NOP ;  /* 0x0000000000007918 */ /* 0x000fc00000000000 */
.L_x_71:


//--------------------- .text._Z11copyNextSolPiS_ii --------------------------
	.section	.text._Z11copyNextSolPiS_ii,"ax",@progbits
	.align	128
        .global         _Z11copyNextSolPiS_ii
        .type           _Z11copyNextSolPiS_ii,@function
        .size           _Z11copyNextSolPiS_ii,(.L_x_72 - _Z11copyNextSolPiS_ii)
        .other          _Z11copyNextSolPiS_ii,@"STO_CUDA_ENTRY STV_DEFAULT"
_Z11copyNextSolPiS_ii:
.text._Z11copyNextSolPiS_ii:
[----:B------:R-:W-:Y:S01]  /*0000*/  LDC R1, c[0x0][0x37c] ;  /* 0x0000df00ff017b82 */ /* 0x000fe20000000800 */
[----:B------:R-:W0:Y:S07]  /*0010*/  S2R R0, SR_TID.X ;  /* 0x0000000000007919 */ /* 0x000e2e0000002100 */
[----:B------:R-:W0:Y:S01]  /*0020*/  S2UR UR4, SR_CTAID.X ;  /* 0x00000000000479c3 */ /* 0x000e220000002500 */
[----:B------:R-:W1:Y:S01]  /*0030*/  LDCU UR6, c[0x0][0x390] ;  /* 0x00007200ff0677ac */ /* 0x000e620008000800 */
[----:B------:R-:W-:Y:S06]  /*0040*/  BSSY.RECONVERGENT B0, `(.L_x_6) ;  /* 0x000000e000007945 */ /* 0x000fec0003800200 */
[----:B------:R-:W0:Y:S02]  /*0050*/  LDC R7, c[0x0][0x360] ;  /* 0x0000d800ff077b82 */ /* 0x000e240000000800 */
[----:B0-----:R-:W-:-:S05]  /*0060*/  IMAD R7, R7, UR4, R0 ;  /* 0x0000000407077c24 */ /* 0x001fca000f8e0200 */
[----:B-1----:R-:W-:-:S13]  /*0070*/  ISETP.GE.AND P0, PT, R7, UR6, PT ;  /* 0x0000000607007c0c */ /* 0x002fda000bf06270 */
[----:B------:R-:W-:Y:S05]  /*0080*/  @P0 BRA `(.L_x_7) ;  /* 0x0000000000240947 */ /* 0x000fea0003800000 */
[----:B------:R-:W0:Y:S01]  /*0090*/  LDC R0, c[0x0][0x394] ;  /* 0x0000e500ff007b82 */ /* 0x000e220000000800 */
[----:B------:R-:W1:Y:S07]  /*00a0*/  LDCU.64 UR4, c[0x0][0x358] ;  /* 0x00006b00ff0477ac */ /* 0x000e6e0008000a00 */
[----:B------:R-:W2:Y:S01]  /*00b0*/  LDC.64 R2, c[0x0][0x380] ;  /* 0x0000e000ff027b82 */ /* 0x000ea20000000a00 */
[----:B0-----:R-:W-:-:S04]  /*00c0*/  IMAD R5, R0, UR6, R7 ;  /* 0x0000000600057c24 */ /* 0x001fc8000f8e0207 */
[----:B--2---:R-:W-:-:S03]  /*00d0*/  IMAD.WIDE R2, R5, 0x4, R2 ;  /* 0x0000000405027825 */ /* 0x004fc600078e0202 */
[----:B------:R-:W0:Y:S03]  /*00e0*/  LDC.64 R4, c[0x0][0x388] ;  /* 0x0000e200ff047b82 */ /* 0x000e260000000a00 */
[----:B-1----:R-:W2:Y:S01]  /*00f0*/  LDG.E R3, desc[UR4][R2.64] ;  /* 0x0000000402037981 */ /* 0x002ea2000c1e1900 */
[----:B0-----:R-:W-:-:S05]  /*0100*/  IMAD.WIDE R4, R7, 0x4, R4 ;  /* 0x0000000407047825 */ /* 0x001fca00078e0204 */
[----:B--2---:R0:W-:Y:S02]  /*0110*/  STG.E desc[UR4][R4.64], R3 ;  /* 0x0000000304007986 */ /* 0x0041e4000c101904 */
.L_x_7:
[----:B------:R-:W-:Y:S05]  /*0120*/  BSYNC.RECONVERGENT B0 ;  /* 0x0000000000007941 */ /* 0x000fea0003800200 */
.L_x_6:
[----:B------:R-:W-:Y:S06]  /*0130*/  BAR.SYNC.DEFER_BLOCKING 0x0 ;  /* 0x0000000000007b1d */ /* 0x000fec0000010000 */
[----:B------:R-:W-:Y:S05]  /*0140*/  EXIT ;  /* 0x000000000000794d */ /* 0x000fea0003800000 */
.L_x_8:
        /* <DEDUP_REMOVED lines=11> */
.L_x_72:


//--------------------- .text._Z11saveNextSolPiS_ii --------------------------
	.section	.text._Z11saveNextSolPiS_ii,"ax",@progbits
	.align	128
        .global         _Z11saveNextSolPiS_ii
        .type           _Z11saveNextSolPiS_ii,@function
        .size           _Z11saveNextSolPiS_ii,(.L_x_73 - _Z11saveNextSolPiS_ii)
        .other          _Z11saveNextSolPiS_ii,@"STO_CUDA_ENTRY STV_DEFAULT"
_Z11saveNextSolPiS_ii:
.text._Z11saveNextSolPiS_ii:
        /* <DEDUP_REMOVED lines=9> */
[----:B------:R-:W0:Y:S01]  /*0090*/  LDC.64 R2, c[0x0][0x388] ;  /* 0x0000e200ff027b82 */ /* 0x000e220000000a00 */
[----:B------:R-:W1:Y:S07]  /*00a0*/  LDCU.64 UR4, c[0x0][0x358] ;  /* 0x00006b00ff0477ac */ /* 0x000e6e0008000a00 */
[----:B------:R-:W2:Y:S08]  /*00b0*/  LDC R0, c[0x0][0x394] ;  /* 0x0000e500ff007b82 */ /* 0x000eb00000000800 */
[----:B------:R-:W3:Y:S01]  /*00c0*/  LDC.64 R4, c[0x0][0x380] ;  /* 0x0000e000ff047b82 */ /* 0x000ee20000000a00 */
[----:B0-----:R-:W-:-:S06]  /*00d0*/  IMAD.WIDE R2, R7, 0x4, R2 ;  /* 0x0000000407027825 */ /* 0x001fcc00078e0202 */
[----:B-1----:R-:W4:Y:S01]  /*00e0*/  LDG.E R3, desc[UR4][R2.64] ;  /* 0x0000000402037981 */ /* 0x002f22000c1e1900 */
[----:B--2---:R-:W-:-:S04]  /*00f0*/  IMAD R7, R0, UR6, R7 ;  /* 0x0000000600077c24 */ /* 0x004fc8000f8e0207 */
[----:B---3--:R-:W-:-:S05]  /*0100*/  IMAD.WIDE R4, R7, 0x4, R4 ;  /* 0x0000000407047825 */ /* 0x008fca00078e0204 */
[----:B----4-:R0:W-:Y:S02]  /*0110*/  STG.E desc[UR4][R4.64], R3 ;  /* 0x0000000304007986 */ /* 0x0101e4000c101904 */
.L_x_10:
[----:B------:R-:W-:Y:S05]  /*0120*/  BSYNC.RECONVERGENT B0 ;  /* 0x0000000000007941 */ /* 0x000fea0003800200 */
.L_x_9:
[----:B------:R-:W-:Y:S06]  /*0130*/  BAR.SYNC.DEFER_BLOCKING 0x0 ;  /* 0x0000000000007b1d */ /* 0x000fec0000010000 */
[----:B------:R-:W-:Y:S05]  /*0140*/  EXIT ;  /* 0x000000000000794d */ /* 0x000fea0003800000 */
.L_x_11:
        /* <DEDUP_REMOVED lines=11> */
.L_x_73:


//--------------------- .text._Z11completeSolPiiPb --------------------------
	.section	.text._Z11completeSolPiiPb,"ax",@progbits
	.align	128
        .global         _Z11completeSolPiiPb
        .type           _Z11completeSolPiiPb,@function
        .size           _Z11completeSolPiiPb,(.L_x_74 - _Z11completeSolPiiPb)
        .other          _Z11completeSolPiiPb,@"STO_CUDA_ENTRY STV_DEFAULT"
_Z11completeSolPiiPb:
.text._Z11completeSolPiiPb:
[----:B------:R-:W-:Y:S01]  /*0000*/  LDC R1, c[0x0][0x37c] ;  /* 0x0000df00ff017b82 */ /* 0x000fe20000000800 */
[----:B------:R-:W0:Y:S07]  /*0010*/  S2R R2, SR_TID.X ;  /* 0x0000000000027919 */ /* 0x000e2e0000002100 */
[----:B------:R-:W1:Y:S01]  /*0020*/  LDC R0, c[0x0][0x388] ;  /* 0x0000e200ff007b82 */ /* 0x000e620000000800 */
[----:B------:R-:W-:Y:S07]  /*0030*/  BSSY.RECONVERGENT B0, `(.L_x_12) ;  /* 0x000004d000007945 */ /* 0x000fee0003800200 */
[----:B------:R-:W0:Y:S08]  /*0040*/  S2UR UR4, SR_CTAID.X ;  /* 0x00000000000479c3 */ /* 0x000e300000002500 */
[----:B------:R-:W0:Y:S01]  /*0050*/  LDC R9, c[0x0][0x360] ;  /* 0x0000d800ff097b82 */ /* 0x000e220000000800 */
[----:B-1----:R-:W-:-:S04]  /*0060*/  LEA.HI R0, R0, R0, RZ, 0x1 ;  /* 0x0000000000007211 */ /* 0x002fc800078f08ff */
[----:B------:R-:W-:Y:S01]  /*0070*/  SHF.R.S32.HI R0, RZ, 0x1, R0 ;  /* 0x00000001ff007819 */ /* 0x000fe20000011400 */
[----:B0-----:R-:W-:-:S05]  /*0080*/  IMAD R9, R9, UR4, R2 ;  /* 0x0000000409097c24 */ /* 0x001fca000f8e0202 */
[----:B------:R-:W-:-:S13]  /*0090*/  ISETP.GE.AND P0, PT, R9, R0, PT ;  /* 0x000000000900720c */ /* 0x000fda0003f06270 */
[----:B------:R-:W-:Y:S05]  /*00a0*/  @P0 BRA `(.L_x_13) ;  /* 0x0000000400140947 */ /* 0x000fea0003800000 */
[----:B------:R-:W0:Y:S08]  /*00b0*/  LDC.64 R10, c[0x0][0x358] ;  /* 0x0000d600ff0a7b82 */ /* 0x000e300000000a00 */
[----:B------:R-:W1:Y:S01]  /*00c0*/  LDC.64 R4, c[0x0][0x380] ;  /* 0x0000e000ff047b82 */ /* 0x000e620000000a00 */
[----:B0-----:R-:W-:Y:S02]  /*00d0*/  R2UR UR4, R10 ;  /* 0x000000000a0472ca */ /* 0x001fe400000e0000 */
[----:B------:R-:W-:Y:S01]  /*00e0*/  R2UR UR5, R11 ;  /* 0x000000000b0572ca */ /* 0x000fe200000e0000 */
[----:B-1----:R-:W-:-:S12]  /*00f0*/  IMAD.WIDE R4, R9, 0x4, R4 ;  /* 0x0000000409047825 */ /* 0x002fd800078e0204 */
[----:B------:R-:W2:Y:S01]  /*0100*/  LDG.E R8, desc[UR4][R4.64] ;  /* 0x0000000404087981 */ /* 0x000ea2000c1e1900 */
[----:B------:R-:W-:Y:S01]  /*0110*/  BSSY.RECONVERGENT B1, `(.L_x_14) ;  /* 0x0000021000017945 */ /* 0x000fe20003800200 */
[----:B------:R-:W-:Y:S01]  /*0120*/  IMAD.WIDE R2, R0, 0x4, R4 ;  /* 0x0000000400027825 */ /* 0x000fe200078e0204 */
[----:B--2---:R-:W-:-:S13]  /*0130*/  ISETP.NE.AND P0, PT, R8, RZ, PT ;  /* 0x000000ff0800720c */ /* 0x004fda0003f05270 */
[----:B------:R-:W-:Y:S05]  /*0140*/  @P0 BRA `(.L_x_15) ;  /* 0x0000000000740947 */ /* 0x000fea0003800000 */
[----:B------:R-:W-:Y:S02]  /*0150*/  R2UR UR4, R10 ;  /* 0x000000000a0472ca */ /* 0x000fe400000e0000 */
[----:B------:R-:W-:-:S13]  /*0160*/  R2UR UR5, R11 ;  /* 0x000000000b0572ca */ /* 0x000fda00000e0000 */
[----:B------:R-:W2:Y:S01]  /*0170*/  LDG.E R12, desc[UR4][R2.64] ;  /* 0x00000004020c7981 */ /* 0x000ea2000c1e1900 */
[----:B------:R-:W-:Y:S01]  /*0180*/  IMAD.MOV.U32 R8, RZ, RZ, RZ ;  /* 0x000000ffff087224 */ /* 0x000fe200078e00ff */
[----:B--2---:R-:W-:-:S13]  /*0190*/  ISETP.NE.AND P0, PT, R12, RZ, PT ;  /* 0x000000ff0c00720c */ /* 0x004fda0003f05270 */
[----:B------:R-:W-:Y:S05]  /*01a0*/  @!P0 BRA `(.L_x_15) ;  /* 0x00000000005c8947 */ /* 0x000fea0003800000 */
[----:B------:R-:W0:Y:S01]  /*01b0*/  LDCU.64 UR4, c[0x0][0x390] ;  /* 0x00007200ff0477ac */ /* 0x000e220008000a00 */
[----:B------:R-:W-:Y:S02]  /*01c0*/  R2UR UR6, R10 ;  /* 0x000000000a0672ca */ /* 0x000fe400000e0000 */
[----:B------:R-:W-:Y:S02]  /*01d0*/  R2UR UR7, R11 ;  /* 0x000000000b0772ca */ /* 0x000fe400000e0000 */
[----:B0-----:R-:W-:-:S04]  /*01e0*/  IADD3 R6, P0, PT, R9, UR4, RZ ;  /* 0x0000000409067c10 */ /* 0x001fc8000ff1e0ff */
[----:B------:R-:W-:-:S07]  /*01f0*/  LEA.HI.X.SX32 R7, R9, UR5, 0x1, P0 ;  /* 0x0000000509077c11 */ /* 0x000fce00080f0eff */
[----:B------:R-:W2:Y:S02]  /*0200*/  LDG.E.U8 R6, desc[UR6][R6.64] ;  /* 0x0000000606067981 */ /* 0x000ea4000c1e1100 */
[----:B--2---:R-:W-:-:S13]  /*0210*/  ISETP.NE.AND P0, PT, R6, 0x1, PT ;  /* 0x000000010600780c */ /* 0x004fda0003f05270 */
[----:B------:R-:W-:Y:S05]  /*0220*/  @P0 BRA `(.L_x_15) ;  /* 0x00000000003c0947 */ /* 0x000fea0003800000 */
[----:B------:R-:W-:-:S13]  /*0230*/  ISETP.NE.AND P0, PT, R12, -0x1, PT ;  /* 0xffffffff0c00780c */ /* 0x000fda0003f05270 */
[----:B------:R-:W-:Y:S05]  /*0240*/  @!P0 BRA `(.L_x_16) ;  /* 0x0000000000208947 */ /* 0x000fea0003800000 */
[----:B------:R-:W-:-:S13]  /*0250*/  ISETP.NE.AND P0, PT, R12, 0x1, PT ;  /* 0x000000010c00780c */ /* 0x000fda0003f05270 */
[----:B------:R-:W-:Y:S05]  /*0260*/  @P0 BRA `(.L_x_15) ;  /* 0x00000000002c0947 */ /* 0x000fea0003800000 */
[----:B------:R-:W-:Y:S01]  /*0270*/  R2UR UR4, R10 ;  /* 0x000000000a0472ca */ /* 0x000fe200000e0000 */
[----:B------:R-:W-:Y:S01]  /*0280*/  IMAD.MOV.U32 R7, RZ, RZ, -0x1 ;  /* 0xffffffffff077424 */ /* 0x000fe200078e00ff */
[----:B------:R-:W-:Y:S01]  /*0290*/  R2UR UR5, R11 ;  /* 0x000000000b0572ca */ /* 0x000fe200000e0000 */
[----:B------:R-:W-:-:S12]  /*02a0*/  IMAD.MOV.U32 R8, RZ, RZ, -0x1 ;  /* 0xffffffffff087424 */ /* 0x000fd800078e00ff */
[----:B------:R1:W-:Y:S01]  /*02b0*/  STG.E desc[UR4][R4.64], R7 ;  /* 0x0000000704007986 */ /* 0x0003e2000c101904 */
[----:B------:R-:W-:Y:S05]  /*02c0*/  BRA `(.L_x_15) ;  /* 0x0000000000147947 */ /* 0x000fea0003800000 */
.L_x_16:
[----:B------:R-:W-:Y:S01]  /*02d0*/  R2UR UR4, R10 ;  /* 0x000000000a0472ca */ /* 0x000fe200000e0000 */
[----:B------:R-:W-:Y:S01]  /*02e0*/  IMAD.MOV.U32 R7, RZ, RZ, 0x1 ;  /* 0x00000001ff077424 */ /* 0x000fe200078e00ff */
[----:B------:R-:W-:Y:S01]  /*02f0*/  R2UR UR5, R11 ;  /* 0x000000000b0572ca */ /* 0x000fe200000e0000 */
[----:B------:R-:W-:-:S12]  /*0300*/  IMAD.MOV.U32 R8, RZ, RZ, 0x1 ;  /* 0x00000001ff087424 */ /* 0x000fd800078e00ff */
[----:B------:R0:W-:Y:S02]  /*0310*/  STG.E desc[UR4][R4.64], R7 ;  /* 0x0000000704007986 */ /* 0x0001e4000c101904 */
.L_x_15:
[----:B------:R-:W-:Y:S05]  /*0320*/  BSYNC.RECONVERGENT B1 ;  /* 0x0000000000017941 */ /* 0x000fea0003800200 */
.L_x_14:
[----:B------:R-:W-:-:S13]  /*0330*/  ISETP.NE.AND P0, PT, R8, RZ, PT ;  /* 0x000000ff0800720c */ /* 0x000fda0003f05270 */
[----:B------:R-:W-:Y:S05]  /*0340*/  @!P0 BRA `(.L_x_13) ;  /* 0x00000000006c8947 */ /* 0x000fea0003800000 */
[----:B------:R-:W-:Y:S02]  /*0350*/  R2UR UR4, R10 ;  /* 0x000000000a0472ca */ /* 0x000fe400000e0000 */
[----:B------:R-:W-:-:S13]  /*0360*/  R2UR UR5, R11 ;  /* 0x000000000b0572ca */ /* 0x000fda00000e0000 */
[----:B01----:R-:W2:Y:S01]  /*0370*/  LDG.E R4, desc[UR4][R2.64] ;  /* 0x0000000402047981 */ /* 0x003ea2000c1e1900 */
[----:B------:R-:W-:Y:S01]  /*0380*/  IMAD.IADD R0, R9, 0x1, R0 ;  /* 0x0000000109007824 */ /* 0x000fe200078e0200 */
[----:B--2---:R-:W-:-:S13]  /*0390*/  ISETP.NE.AND P0, PT, R4, RZ, PT ;  /* 0x000000ff0400720c */ /* 0x004fda0003f05270 */
[----:B------:R-:W-:Y:S05]  /*03a0*/  @P0 BRA `(.L_x_13) ;  /* 0x0000000000540947 */ /* 0x000fea0003800000 */
        /* <DEDUP_REMOVED lines=14> */
[----:B------:R-:W-:-:S13]  /*0490*/  R2UR UR5, R11 ;  /* 0x000000000b0572ca */ /* 0x000fda00000e0000 */
[----:B------:R3:W-:Y:S01]  /*04a0*/  STG.E desc[UR4][R2.64], R5 ;  /* 0x0000000502007986 */ /* 0x0007e2000c101904 */
[----:B------:R-:W-:Y:S05]  /*04b0*/  BRA `(.L_x_13) ;  /* 0x0000000000107947 */ /* 0x000fea0003800000 */
.L_x_17:
[----:B------:R-:W-:Y:S01]  /*04c0*/  R2UR UR4, R10 ;  /* 0x000000000a0472ca */ /* 0x000fe200000e0000 */
[----:B------:R-:W-:Y:S01]  /*04d0*/  IMAD.MOV.U32 R5, RZ, RZ, 0x1 ;  /* 0x00000001ff057424 */ /* 0x000fe200078e00ff */
[----:B------:R-:W-:-:S13]  /*04e0*/  R2UR UR5, R11 ;  /* 0x000000000b0572ca */ /* 0x000fda00000e0000 */
[----:B------:R2:W-:Y:S02]  /*04f0*/  STG.E desc[UR4][R2.64], R5 ;  /* 0x0000000502007986 */ /* 0x0005e4000c101904 */
.L_x_13:
[----:B------:R-:W-:Y:S05]  /*0500*/  BSYNC.RECONVERGENT B0 ;  /* 0x0000000000007941 */ /* 0x000fea0003800200 */
.L_x_12:
[----:B------:R-:W-:Y:S06]  /*0510*/  BAR.SYNC.DEFER_BLOCKING 0x0 ;  /* 0x0000000000007b1d */ /* 0x000fec0000010000 */
[----:B------:R-:W-:Y:S05]  /*0520*/  EXIT ;  /* 0x000000000000794d */ /* 0x000fea0003800000 */
.L_x_18:
        /* <DEDUP_REMOVED lines=13> */
.L_x_74:


//--------------------- .text._Z8checkRowPbPiiS0_S_S_ --------------------------
	.section	.text._Z8checkRowPbPiiS0_S_S_,"ax",@progbits
	.align	128
        .global         _Z8checkRowPbPiiS0_S_S_
        .type           _Z8checkRowPbPiiS0_S_S_,@function
        .size           _Z8checkRowPbPiiS0_S_S_,(.L_x_75 - _Z8checkRowPbPiiS0_S_S_)
        .other          _Z8checkRowPbPiiS0_S_S_,@"STO_CUDA_ENTRY STV_DEFAULT"
_Z8checkRowPbPiiS0_S_S_:
.text._Z8checkRowPbPiiS0_S_S_:
[----:B------:R-:W-:Y:S01]  /*0000*/  LDC R1, c[0x0][0x37c] ;  /* 0x0000df00ff017b82 */ /* 0x000fe20000000800 */
[----:B------:R-:W0:Y:S07]  /*0010*/  S2R R0, SR_TID.X ;  /* 0x0000000000007919 */ /* 0x000e2e0000002100 */
[----:B------:R-:W0:Y:S01]  /*0020*/  S2UR UR4, SR_CTAID.X ;  /* 0x00000000000479c3 */ /* 0x000e220000002500 */
[----:B------:R-:W1:Y:S01]  /*0030*/  LDCU UR5, c[0x0][0x390] ;  /* 0x00007200ff0577ac */ /* 0x000e620008000800 */
[----:B------:R-:W-:Y:S06]  /*0040*/  BSSY.RECONVERGENT B0, `(.L_x_19) ;  /* 0x0000158000007945 */ /* 0x000fec0003800200 */
[----:B------:R-:W0:Y:S01]  /*0050*/  LDC R13, c[0x0][0x360] ;  /* 0x0000d800ff0d7b82 */ /* 0x000e220000000800 */
[----:B-1----:R-:W-:-:S02]  /*0060*/  IMAD.U32 R12, RZ, RZ, UR5 ;  /* 0x00000005ff0c7e24 */ /* 0x002fc4000f8e00ff */
[----:B0-----:R-:W-:-:S05]  /*0070*/  IMAD R13, R13, UR4, R0 ;  /* 0x000000040d0d7c24 */ /* 0x001fca000f8e0200 */
[----:B------:R-:W-:-:S13]  /*0080*/  ISETP.GE.AND P0, PT, R13, R12, PT ;  /* 0x0000000c0d00720c */ /* 0x000fda0003f06270 */
[----:B------:R-:W-:Y:S05]  /*0090*/  @P0 BRA `(.L_x_20) ;  /* 0x0000001400480947 */ /* 0x000fea0003800000 */
[----:B------:R-:W0:Y:S01]  /*00a0*/  LDC.64 R18, c[0x0][0x358] ;  /* 0x0000d600ff127b82 */ /* 0x000e220000000a00 */
[----:B------:R-:W1:Y:S02]  /*00b0*/  LDCU.64 UR4, c[0x0][0x388] ;  /* 0x00007100ff0477ac */ /* 0x000e640008000a00 */
[----:B-1----:R-:W-:Y:S02]  /*00c0*/  IMAD.U32 R10, RZ, RZ, UR4 ;  /* 0x00000004ff0a7e24 */ /* 0x002fe4000f8e00ff */
[----:B------:R-:W-:Y:S01]  /*00d0*/  IMAD.U32 R11, RZ, RZ, UR5 ;  /* 0x00000005ff0b7e24 */ /* 0x000fe2000f8e00ff */
[----:B0-----:R-:W-:Y:S01]  /*00e0*/  R2UR UR6, R18 ;  /* 0x00000000120672ca */ /* 0x001fe200000e0000 */
[----:B------:R-:W-:Y:S01]  /*00f0*/  IMAD.WIDE R2, R13, 0x4, R10 ;  /* 0x000000040d027825 */ /* 0x000fe200078e020a */
[----:B------:R-:W-:-:S13]  /*0100*/  R2UR UR7, R19 ;  /* 0x00000000130772ca */ /* 0x000fda00000e0000 */
[----:B------:R-:W2:Y:S02]  /*0110*/  LDG.E R2, desc[UR6][R2.64] ;  /* 0x0000000602027981 */ /* 0x000ea4000c1e1900 */
[----:B--2---:R-:W-:-:S13]  /*0120*/  ISETP.NE.AND P0, PT, R2, -0x1, PT ;  /* 0xffffffff0200780c */ /* 0x004fda0003f05270 */
[----:B------:R-:W-:Y:S05]  /*0130*/  @P0 BRA `(.L_x_20) ;  /* 0x0000001400200947 */ /* 0x000fea0003800000 */
[----:B------:R-:W0:Y:S01]  /*0140*/  LDCU.64 UR4, c[0x0][0x3a0] ;  /* 0x00007400ff0477ac */ /* 0x000e220008000a00 */
[----:B------:R-:W-:Y:S02]  /*0150*/  R2UR UR6, R18 ;  /* 0x00000000120672ca */ /* 0x000fe400000e0000 */
[----:B------:R-:W-:Y:S02]  /*0160*/  R2UR UR7, R19 ;  /* 0x00000000130772ca */ /* 0x000fe400000e0000 */
[----:B0-----:R-:W-:-:S04]  /*0170*/  IADD3 R2, P0, PT, R13, UR4, RZ ;  /* 0x000000040d027c10 */ /* 0x001fc8000ff1e0ff */
[----:B------:R-:W-:-:S07]  /*0180*/  LEA.HI.X.SX32 R3, R13, UR5, 0x1, P0 ;  /* 0x000000050d037c11 */ /* 0x000fce00080f0eff */
[----:B------:R-:W2:Y:S02]  /*0190*/  LDG.E.U8 R0, desc[UR6][R2.64] ;  /* 0x0000000602007981 */ /* 0x000ea4000c1e1100 */
[----:B--2---:R-:W-:-:S13]  /*01a0*/  ISETP.NE.AND P0, PT, R0, RZ, PT ;  /* 0x000000ff0000720c */ /* 0x004fda0003f05270 */
[----:B------:R-:W-:Y:S05]  /*01b0*/  @P0 BRA `(.L_x_20) ;  /* 0x0000001400000947 */ /* 0x000fea0003800000 */
[----:B------:R-:W-:-:S13]  /*01c0*/  ISETP.GE.AND P0, PT, R12, 0x1, PT ;  /* 0x000000010c00780c */ /* 0x000fda0003f06270 */
[----:B------:R-:W-:Y:S05]  /*01d0*/  @!P0 BRA `(.L_x_21) ;  /* 0x0000001000c48947 */ /* 0x000fea0003800000 */
[C---:B------:R-:W-:Y:S01]  /*01e0*/  ISETP.GE.U32.AND P0, PT, R12.reuse, 0x4, PT ;  /* 0x000000040c00780c */ /* 0x040fe20003f06070 */
[----:B------:R-:W-:Y:S01]  /*01f0*/  IMAD.MOV.U32 R15, RZ, RZ, RZ ;  /* 0x000000ffff0f7224 */ /* 0x000fe200078e00ff */
[----:B------:R-:W-:Y:S02]  /*0200*/  SHF.R.U32.HI R0, RZ, 0x1, R12 ;  /* 0x00000001ff007819 */ /* 0x000fe4000001160c */
[----:B------:R-:W-:-:S09]  /*0210*/  LOP3.LUT R14, R12, 0x3, RZ, 0xc0, !PT ;  /* 0x000000030c0e7812 */ /* 0x000fd200078ec0ff */
[----:B------:R-:W-:Y:S05]  /*0220*/  @!P0 BRA `(.L_x_22) ;  /* 0x0000000c00808947 */ /* 0x000fea0003800000 */
[----:B------:R-:W-:Y:S01]  /*0230*/  LOP3.LUT R15, R12, 0x7ffffffc, RZ, 0xc0, !PT ;  /* 0x7ffffffc0c0f7812 */ /* 0x000fe200078ec0ff */
[----:B------:R-:W-:-:S07]  /*0240*/  IMAD.MOV.U32 R17, RZ, RZ, RZ ;  /* 0x000000ffff117224 */ /* 0x000fce00078e00ff */
.L_x_43:
[----:B0-----:R-:W0:Y:S01]  /*0250*/  LDCU UR6, c[0x0][0x390] ;  /* 0x00007200ff0677ac */ /* 0x001e220008000800 */
[----:B------:R-:W-:Y:S01]  /*0260*/  R2UR UR7, R19 ;  /* 0x00000000130772ca */ /* 0x000fe200000e0000 */
[----:B-1----:R-:W1:Y:S01]  /*0270*/  LDCU.64 UR4, c[0x0][0x380] ;  /* 0x00007000ff0477ac */ /* 0x002e620008000a00 */
[----:B0-----:R-:W-:Y:S01]  /*0280*/  IMAD.U32 R12, RZ, RZ, UR6 ;  /* 0x00000006ff0c7e24 */ /* 0x001fe2000f8e00ff */
[----:B------:R-:W-:-:S03]  /*0290*/  R2UR UR6, R18 ;  /* 0x00000000120672ca */ /* 0x000fc600000e0000 */
[----:B---3--:R-:W-:-:S05]  /*02a0*/  IMAD R4, R13, R12, R17 ;  /* 0x0000000c0d047224 */ /* 0x008fca00078e0211 */
[----:B-1----:R-:W-:-:S04]  /*02b0*/  IADD3 R8, P0, PT, R4, UR4, RZ ;  /* 0x0000000404087c10 */ /* 0x002fc8000ff1e0ff */
[----:B------:R-:W-:Y:S01]  /*02c0*/  LEA.HI.X.SX32 R9, R4, UR5, 0x1, P0 ;  /* 0x0000000504097c11 */ /* 0x000fe200080f0eff */
[----:B------:R-:W0:Y:S04]  /*02d0*/  LDCU.64 UR4, c[0x0][0x388] ;  /* 0x00007100ff0477ac */ /* 0x000e280008000a00 */
[----:B--2---:R-:W2:Y:S01]  /*02e0*/  LDG.E.U8 R4, desc[UR6][R8.64] ;  /* 0x0000000608047981 */ /* 0x004ea2000c1e1100 */
[----:B------:R-:W-:Y:S01]  /*02f0*/  IMAD.IADD R7, R0, 0x1, R17 ;  /* 0x0000000100077824 */ /* 0x000fe200078e0211 */
[----:B------:R-:W-:Y:S01]  /*0300*/  BSSY.RECONVERGENT B1, `(.L_x_23) ;  /* 0x0000033000017945 */ /* 0x000fe20003800200 */
[----:B0-----:R-:W-:Y:S02]  /*0310*/  IMAD.U32 R10, RZ, RZ, UR4 ;  /* 0x00000004ff0a7e24 */ /* 0x001fe4000f8e00ff */
[----:B------:R-:W-:-:S02]  /*0320*/  IMAD.U32 R11, RZ, RZ, UR5 ;  /* 0x00000005ff0b7e24 */ /* 0x000fc4000f8e00ff */
[----:B------:R-:W-:Y:S01]  /*0330*/  IMAD.WIDE.U32 R6, R7, 0x4, R10 ;  /* 0x0000000407067825 */ /* 0x000fe200078e000a */
[----:B--2---:R-:W-:-:S03]  /*0340*/  ISETP.NE.AND P0, PT, R4, 0x1, PT ;  /* 0x000000010400780c */ /* 0x004fc60003f05270 */
[----:B------:R-:W-:-:S10]  /*0350*/  IMAD.WIDE.U32 R4, R17, 0x4, R10 ;  /* 0x0000000411047825 */ /* 0x000fd400078e000a */
[----:B------:R-:W-:Y:S05]  /*0360*/  @P0 BRA `(.L_x_24) ;  /* 0x0000000000b00947 */ /* 0x000fea0003800000 */
[----:B------:R-:W-:Y:S02]  /*0370*/  R2UR UR4, R18 ;  /* 0x00000000120472ca */ /* 0x000fe400000e0000 */
[----:B------:R-:W-:-:S13]  /*0380*/  R2UR UR5, R19 ;  /* 0x00000000130572ca */ /* 0x000fda00000e0000 */
[----:B------:R-:W2:Y:S02]  /*0390*/  LDG.E R16, desc[UR4][R4.64] ;  /* 0x0000000404107981 */ /* 0x000ea4000c1e1900 */
[----:B--2---:R-:W-:-:S13]  /*03a0*/  ISETP.NE.AND P0, PT, R16, RZ, PT ;  /* 0x000000ff1000720c */ /* 0x004fda0003f05270 */
[----:B------:R-:W-:Y:S05]  /*03b0*/  @P0 BRA `(.L_x_25) ;  /* 0x0000000000840947 */ /* 0x000fea0003800000 */
[----:B------:R-:W-:Y:S01]  /*03c0*/  R2UR UR4, R18 ;  /* 0x00000000120472ca */ /* 0x000fe200000e0000 */
[----:B------:R-:W-:Y:S01]  /*03d0*/  IMAD.MOV.U32 R21, RZ, RZ, 0x1 ;  /* 0x00000001ff157424 */ /* 0x000fe200078e00ff */
[----:B------:R-:W-:Y:S02]  /*03e0*/  R2UR UR5, R19 ;  /* 0x00000000130572ca */ /* 0x000fe400000e0000 */
[----:B------:R-:W-:-:S11]  /*03f0*/  ISETP.GE.U32.AND P0, PT, R17, R0, PT ;  /* 0x000000001100720c */ /* 0x000fd60003f06070 */
[----:B------:R0:W-:Y:S02]  /*0400*/  STG.E desc[UR4][R4.64], R21 ;  /* 0x0000001504007986 */ /* 0x0001e4000c101904 */
[----:B------:R-:W-:Y:S05]  /*0410*/  @!P0 BRA `(.L_x_26) ;  /* 0x0000000000308947 */ /* 0x000fea0003800000 */
[----:B------:R-:W-:Y:S01]  /*0420*/  R2UR UR4, R18 ;  /* 0x00000000120472ca */ /* 0x000fe200000e0000 */
[----:B------:R-:W-:Y:S01]  /*0430*/  IMAD.IADD R23, R17, 0x1, -R0 ;  /* 0x0000000111177824 */ /* 0x000fe200078e0a00 */
[----:B------:R-:W-:-:S03]  /*0440*/  R2UR UR5, R19 ;  /* 0x00000000130572ca */ /* 0x000fc600000e0000 */
[----:B------:R-:W-:-:S10]  /*0450*/  IMAD.WIDE.U32 R22, R23, 0x4, R10 ;  /* 0x0000000417167825 */ /* 0x000fd400078e000a */
[----:B------:R-:W2:Y:S02]  /*0460*/  LDG.E R22, desc[UR4][R22.64] ;  /* 0x0000000416167981 */ /* 0x000ea4000c1e1900 */
[----:B--2---:R-:W-:-:S13]  /*0470*/  ISETP.NE.AND P0, PT, R22, 0x1, PT ;  /* 0x000000011600780c */ /* 0x004fda0003f05270 */
[----:B------:R-:W-:Y:S05]  /*0480*/  @P0 BRA `(.L_x_27) ;  /* 0x0000000000340947 */ /* 0x000fea0003800000 */
[----:B------:R-:W1:Y:S01]  /*0490*/  LDC.64 R22, c[0x0][0x398] ;  /* 0x0000e600ff167b82 */ /* 0x000e620000000a00 */
[----:B------:R-:W-:Y:S02]  /*04a0*/  R2UR UR4, R18 ;  /* 0x00000000120472ca */ /* 0x000fe400000e0000 */
[----:B------:R-:W-:-:S13]  /*04b0*/  R2UR UR5, R19 ;  /* 0x00000000130572ca */ /* 0x000fda00000e0000 */
[----:B-1----:R2:W-:Y:S01]  /*04c0*/  STG.E desc[UR4][R22.64+0x4], R21 ;  /* 0x0000041516007986 */ /* 0x0025e2000c101904 */
[----:B------:R-:W-:Y:S05]  /*04d0*/  BRA `(.L_x_27) ;  /* 0x0000000000207947 */ /* 0x000fea0003800000 */
.L_x_26:
[----:B------:R-:W-:Y:S02]  /*04e0*/  R2UR UR4, R18 ;  /* 0x00000000120472ca */ /* 0x000fe400000e0000 */
[----:B------:R-:W-:-:S13]  /*04f0*/  R2UR UR5, R19 ;  /* 0x00000000130572ca */ /* 0x000fda00000e0000 */
[----:B------:R-:W2:Y:S02]  /*0500*/  LDG.E R16, desc[UR4][R6.64] ;  /* 0x0000000406107981 */ /* 0x000ea4000c1e1900 */
[----:B--2---:R-:W-:-:S13]  /*0510*/  ISETP.NE.AND P0, PT, R16, 0x1, PT ;  /* 0x000000011000780c */ /* 0x004fda0003f05270 */
[----:B------:R-:W1:Y:S01]  /*0520*/  @!P0 LDC.64 R22, c[0x0][0x398] ;  /* 0x0000e600ff168b82 */ /* 0x000e620000000a00 */
[----:B------:R-:W-:Y:S02]  /*0530*/  @!P0 R2UR UR4, R18 ;  /* 0x00000000120482ca */ /* 0x000fe400000e0000 */
[----:B------:R-:W-:-:S13]  /*0540*/  @!P0 R2UR UR5, R19 ;  /* 0x00000000130582ca */ /* 0x000fda00000e0000 */
[----:B-1----:R1:W-:Y:S02]  /*0550*/  @!P0 STG.E desc[UR4][R22.64+0x4], R21 ;  /* 0x0000041516008986 */ /* 0x0023e4000c101904 */
.L_x_27:
[----:B-12---:R-:W1:Y:S01]  /*0560*/  LDC.64 R22, c[0x0][0x398] ;  /* 0x0000e600ff167b82 */ /* 0x006e620000000a00 */
[C---:B------:R-:W-:Y:S02]  /*0570*/  R2UR UR4, R18.reuse ;  /* 0x00000000120472ca */ /* 0x040fe400000e0000 */
[C---:B------:R-:W-:Y:S02]  /*0580*/  R2UR UR5, R19.reuse ;  /* 0x00000000130572ca */ /* 0x040fe400000e0000 */
[----:B------:R-:W-:Y:S02]  /*0590*/  R2UR UR6, R18 ;  /* 0x00000000120672ca */ /* 0x000fe400000e0000 */
[----:B------:R-:W-:-:S09]  /*05a0*/  R2UR UR7, R19 ;  /* 0x00000000130772ca */ /* 0x000fd200000e0000 */
[----:B-1----:R1:W-:Y:S04]  /*05b0*/  STG.E desc[UR4][R22.64], R21 ;  /* 0x0000001516007986 */ /* 0x0023e8000c101904 */
[----:B------:R1:W5:Y:S02]  /*05c0*/  LDG.E R16, desc[UR6][R4.64] ;  /* 0x0000000604107981 */ /* 0x000364000c1e1900 */
.L_x_25:
[----:B-----5:R-:W-:-:S13]  /*05d0*/  ISETP.NE.AND P0, PT, R16, -0x1, PT ;  /* 0xffffffff1000780c */ /* 0x020fda0003f05270 */
[----:B01----:R-:W0:Y:S01]  /*05e0*/  @!P0 LDC.64 R20, c[0x0][0x398] ;  /* 0x0000e600ff148b82 */ /* 0x003e220000000a00 */
[----:B------:R-:W-:Y:S01]  /*05f0*/  @!P0 R2UR UR4, R18 ;  /* 0x00000000120482ca */ /* 0x000fe200000e0000 */
[----:B------:R-:W-:Y:S01]  /*0600*/  @!P0 IMAD.MOV.U32 R23, RZ, RZ, 0x1 ;  /* 0x00000001ff178424 */ /* 0x000fe200078e00ff */
[----:B------:R-:W-:-:S13]  /*0610*/  @!P0 R2UR UR5, R19 ;  /* 0x00000000130582ca */ /* 0x000fda00000e0000 */
[----:B0-----:R0:W-:Y:S02]  /*0620*/  @!P0 STG.E desc[UR4][R20.64+0x4], R23 ;  /* 0x0000041714008986 */ /* 0x0011e4000c101904 */
.L_x_24:
[----:B------:R-:W-:Y:S05]  /*0630*/  BSYNC.RECONVERGENT B1 ;  /* 0x0000000000017941 */ /* 0x000fea0003800200 */
.L_x_23:
[----:B------:R-:W-:Y:S02]  /*0640*/  R2UR UR4, R18 ;  /* 0x00000000120472ca */ /* 0x000fe400000e0000 */
[----:B------:R-:W-:-:S13]  /*0650*/  R2UR UR5, R19 ;  /* 0x00000000130572ca */ /* 0x000fda00000e0000 */
[----:B------:R-:W2:Y:S01]  /*0660*/  LDG.E.U8 R16, desc[UR4][R8.64+0x1] ;  /* 0x0000010408107981 */ /* 0x000ea2000c1e1100 */
[----:B------:R-:W-:Y:S01]  /*0670*/  BSSY.RECONVERGENT B1, `(.L_x_28) ;  /* 0x0000030000017945 */ /* 0x000fe20003800200 */
[----:B--2---:R-:W-:-:S13]  /*0680*/  ISETP.NE.AND P0, PT, R16, 0x1, PT ;  /* 0x000000011000780c */ /* 0x004fda0003f05270 */
[----:B------:R-:W-:Y:S05]  /*0690*/  @P0 BRA `(.L_x_29) ;  /* 0x0000000000b40947 */ /* 0x000fea0003800000 */
[----:B------:R-:W-:Y:S02]  /*06a0*/  R2UR UR4, R18 ;  /* 0x00000000120472ca */ /* 0x000fe400000e0000 */
[----:B------:R-:W-:-:S13]  /*06b0*/  R2UR UR5, R19 ;  /* 0x00000000130572ca */ /* 0x000fda00000e0000 */
[----:B------:R-:W2:Y:S02]  /*06c0*/  LDG.E R16, desc[UR4][R4.64+0x4] ;  /* 0x0000040404107981 */ /* 0x000ea4000c1e1900 */
[----:B--2---:R-:W-:-:S13]  /*06d0*/  ISETP.NE.AND P0, PT, R16, RZ, PT ;  /* 0x000000ff1000720c */ /* 0x004fda0003f05270 */
[----:B------:R-:W-:Y:S05]  /*06e0*/  @P0 BRA `(.L_x_30) ;  /* 0x0000000000880947 */ /* 0x000fea0003800000 */
[----:B0-----:R-:W-:Y:S01]  /*06f0*/  VIADD R23, R17, 0x1 ;  /* 0x0000000111177836 */ /* 0x001fe20000000000 */
        /* <DEDUP_REMOVED lines=18> */
.L_x_31:
        /* <DEDUP_REMOVED lines=8> */
.L_x_32:
[----:B-12---:R-:W1:Y:S01]  /*08a0*/  LDC.64 R22, c[0x0][0x398] ;  /* 0x0000e600ff167b82 */ /* 0x006e620000000a00 */
[C---:B------:R-:W-:Y:S02]  /*08b0*/  R2UR UR4, R18.reuse ;  /* 0x00000000120472ca */ /* 0x040fe400000e0000 */
[C---:B------:R-:W-:Y:S02]  /*08c0*/  R2UR UR5, R19.reuse ;  /* 0x00000000130572ca */ /* 0x040fe400000e0000 */
[----:B------:R-:W-:Y:S02]  /*08d0*/  R2UR UR6, R18 ;  /* 0x00000000120672ca */ /* 0x000fe400000e0000 */
[----:B------:R-:W-:-:S09]  /*08e0*/  R2UR UR7, R19 ;  /* 0x00000000130772ca */ /* 0x000fd200000e0000 */
[----:B-1----:R1:W-:Y:S04]  /*08f0*/  STG.E desc[UR4][R22.64], R21 ;  /* 0x0000001516007986 */ /* 0x0023e8000c101904 */
[----:B------:R1:W5:Y:S02]  /*0900*/  LDG.E R16, desc[UR6][R4.64+0x4] ;  /* 0x0000040604107981 */ /* 0x000364000c1e1900 */
.L_x_30:
[----:B-----5:R-:W-:-:S13]  /*0910*/  ISETP.NE.AND P0, PT, R16, -0x1, PT ;  /* 0xffffffff1000780c */ /* 0x020fda0003f05270 */
[----:B01----:R-:W0:Y:S01]  /*0920*/  @!P0 LDC.64 R20, c[0x0][0x398] ;  /* 0x0000e600ff148b82 */ /* 0x003e220000000a00 */
[----:B------:R-:W-:Y:S01]  /*0930*/  @!P0 R2UR UR4, R18 ;  /* 0x00000000120482ca */ /* 0x000fe200000e0000 */
[----:B------:R-:W-:Y:S01]  /*0940*/  @!P0 IMAD.MOV.U32 R23, RZ, RZ, 0x1 ;  /* 0x00000001ff178424 */ /* 0x000fe200078e00ff */
[----:B------:R-:W-:-:S13]  /*0950*/  @!P0 R2UR UR5, R19 ;  /* 0x00000000130582ca */ /* 0x000fda00000e0000 */
[----:B0-----:R1:W-:Y:S02]  /*0960*/  @!P0 STG.E desc[UR4][R20.64+0x4], R23 ;  /* 0x0000041714008986 */ /* 0x0013e4000c101904 */
.L_x_29:
[----:B------:R-:W-:Y:S05]  /*0970*/  BSYNC.RECONVERGENT B1 ;  /* 0x0000000000017941 */ /* 0x000fea0003800200 */
.L_x_28:
        /* <DEDUP_REMOVED lines=11> */
[----:B01----:R-:W-:Y:S01]  /*0a30*/  VIADD R23, R17, 0x2 ;  /* 0x0000000211177836 */ /* 0x003fe20000000000 */
        /* <DEDUP_REMOVED lines=18> */
.L_x_36:
        /* <DEDUP_REMOVED lines=8> */
.L_x_37:
[----:B-12---:R-:W1:Y:S01]  /*0be0*/  LDC.64 R22, c[0x0][0x398] ;  /* 0x0000e600ff167b82 */ /* 0x006e620000000a00 */
[C---:B------:R-:W-:Y:S02]  /*0bf0*/  R2UR UR4, R18.reuse ;  /* 0x00000000120472ca */ /* 0x040fe400000e0000 */
[C---:B------:R-:W-:Y:S02]  /*0c00*/  R2UR UR5, R19.reuse ;  /* 0x00000000130572ca */ /* 0x040fe400000e0000 */
[----:B------:R-:W-:Y:S02]  /*0c10*/  R2UR UR6, R18 ;  /* 0x00000000120672ca */ /* 0x000fe400000e0000 */
[----:B------:R-:W-:-:S09]  /*0c20*/  R2UR UR7, R19 ;  /* 0x00000000130772ca */ /* 0x000fd200000e0000 */
[----:B-1----:R2:W-:Y:S04]  /*0c30*/  STG.E desc[UR4][R22.64], R21 ;  /* 0x0000001516007986 */ /* 0x0025e8000c101904 */
[----:B------:R2:W5:Y:S02]  /*0c40*/  LDG.E R16, desc[UR6][R4.64+0x8] ;  /* 0x0000080604107981 */ /* 0x000564000c1e1900 */
.L_x_35:
[----:B-----5:R-:W-:-:S13]  /*0c50*/  ISETP.NE.AND P0, PT, R16, -0x1, PT ;  /* 0xffffffff1000780c */ /* 0x020fda0003f05270 */
[----:B012---:R-:W0:Y:S01]  /*0c60*/  @!P0 LDC.64 R20, c[0x0][0x398] ;  /* 0x0000e600ff148b82 */ /* 0x007e220000000a00 */
[----:B------:R-:W-:Y:S01]  /*0c70*/  @!P0 R2UR UR4, R18 ;  /* 0x00000000120482ca */ /* 0x000fe200000e0000 */
[----:B------:R-:W-:Y:S01]  /*0c80*/  @!P0 IMAD.MOV.U32 R23, RZ, RZ, 0x1 ;  /* 0x00000001ff178424 */ /* 0x000fe200078e00ff */
[----:B------:R-:W-:-:S13]  /*0c90*/  @!P0 R2UR UR5, R19 ;  /* 0x00000000130582ca */ /* 0x000fda00000e0000 */
[----:B0-----:R2:W-:Y:S02]  /*0ca0*/  @!P0 STG.E desc[UR4][R20.64+0x4], R23 ;  /* 0x0000041714008986 */ /* 0x0015e4000c101904 */
.L_x_34:
[----:B------:R-:W-:Y:S05]  /*0cb0*/  BSYNC.RECONVERGENT B1 ;  /* 0x0000000000017941 */ /* 0x000fea0003800200 */
.L_x_33:
[----:B------:R-:W-:Y:S02]  /*0cc0*/  R2UR UR4, R18 ;  /* 0x00000000120472ca */ /* 0x000fe400000e0000 */
[----:B------:R-:W-:-:S13]  /*0cd0*/  R2UR UR5, R19 ;  /* 0x00000000130572ca */ /* 0x000fda00000e0000 */
[----:B------:R-:W3:Y:S01]  /*0ce0*/  LDG.E.U8 R8, desc[UR4][R8.64+0x3] ;  /* 0x0000030408087981 */ /* 0x000ee2000c1e1100 */
[----:B------:R-:W-:Y:S01]  /*0cf0*/  BSSY.RECONVERGENT B1, `(.L_x_38) ;  /* 0x0000030000017945 */ /* 0x000fe20003800200 */
[----:B---3--:R-:W-:-:S13]  /*0d00*/  ISETP.NE.AND P0, PT, R8, 0x1, PT ;  /* 0x000000010800780c */ /* 0x008fda0003f05270 */
[----:B------:R-:W-:Y:S05]  /*0d10*/  @P0 BRA `(.L_x_39) ;  /* 0x0000000000b40947 */ /* 0x000fea0003800000 */
[----:B------:R-:W-:Y:S02]  /*0d20*/  R2UR UR4, R18 ;  /* 0x00000000120472ca */ /* 0x000fe400000e0000 */
[----:B------:R-:W-:-:S13]  /*0d30*/  R2UR UR5, R19 ;  /* 0x00000000130572ca */ /* 0x000fda00000e0000 */
[----:B------:R-:W3:Y:S02]  /*0d40*/  LDG.E R8, desc[UR4][R4.64+0xc] ;  /* 0x00000c0404087981 */ /* 0x000ee4000c1e1900 */
[----:B---3--:R-:W-:-:S13]  /*0d50*/  ISETP.NE.AND P0, PT, R8, RZ, PT ;  /* 0x000000ff0800720c */ /* 0x008fda0003f05270 */
[----:B------:R-:W-:Y:S05]  /*0d60*/  @P0 BRA `(.L_x_40) ;  /* 0x0000000000880947 */ /* 0x000fea0003800000 */
[----:B------:R-:W-:Y:S01]  /*0d70*/  VIADD R9, R17, 0x3 ;  /* 0x0000000311097836 */ /* 0x000fe20000000000 */
[----:B------:R-:W-:Y:S01]  /*0d80*/  R2UR UR4, R18 ;  /* 0x00000000120472ca */ /* 0x000fe200000e0000 */
[----:B012---:R-:W-:Y:S01]  /*0d90*/  IMAD.MOV.U32 R21, RZ, RZ, 0x1 ;  /* 0x00000001ff157424 */ /* 0x007fe200078e00ff */
        /* <DEDUP_REMOVED lines=16> */
.L_x_41:
        /* <DEDUP_REMOVED lines=8> */
.L_x_42:
[----:B--2---:R-:W2:Y:S01]  /*0f20*/  LDC.64 R6, c[0x0][0x398] ;  /* 0x0000e600ff067b82 */ /* 0x004ea20000000a00 */
[C---:B------:R-:W-:Y:S02]  /*0f30*/  R2UR UR4, R18.reuse ;  /* 0x00000000120472ca */ /* 0x040fe400000e0000 */
[C---:B------:R-:W-:Y:S02]  /*0f40*/  R2UR UR5, R19.reuse ;  /* 0x00000000130572ca */ /* 0x040fe400000e0000 */
[----:B------:R-:W-:Y:S02]  /*0f50*/  R2UR UR6, R18 ;  /* 0x00000000120672ca */ /* 0x000fe400000e0000 */
[----:B------:R-:W-:-:S09]  /*0f60*/  R2UR UR7, R19 ;  /* 0x00000000130772ca */ /* 0x000fd200000e0000 */
[----:B--2---:R3:W-:Y:S04]  /*0f70*/  STG.E desc[UR4][R6.64], R21 ;  /* 0x0000001506007986 */ /* 0x0047e8000c101904 */
[----:B-1----:R3:W5:Y:S02]  /*0f80*/  LDG.E R8, desc[UR6][R4.64+0xc] ;  /* 0x00000c0604087981 */ /* 0x002764000c1e1900 */
.L_x_40:
[----:B-----5:R-:W-:-:S13]  /*0f90*/  ISETP.NE.AND P0, PT, R8, -0x1, PT ;  /* 0xffffffff0800780c */ /* 0x020fda0003f05270 */
[----:B0--3--:R-:W0:Y:S01]  /*0fa0*/  @!P0 LDC.64 R4, c[0x0][0x398] ;  /* 0x0000e600ff048b82 */ /* 0x009e220000000a00 */
[----:B------:R-:W-:Y:S01]  /*0fb0*/  @!P0 R2UR UR4, R18 ;  /* 0x00000000120482ca */ /* 0x000fe200000e0000 */
[----:B------:R-:W-:Y:S01]  /*0fc0*/  @!P0 IMAD.MOV.U32 R7, RZ, RZ, 0x1 ;  /* 0x00000001ff078424 */ /* 0x000fe200078e00ff */
[----:B------:R-:W-:-:S13]  /*0fd0*/  @!P0 R2UR UR5, R19 ;  /* 0x00000000130582ca */ /* 0x000fda00000e0000 */
[----:B0-----:R3:W-:Y:S02]  /*0fe0*/  @!P0 STG.E desc[UR4][R4.64+0x4], R7 ;  /* 0x0000040704008986 */ /* 0x0017e4000c101904 */
.L_x_39:
[----:B------:R-:W-:Y:S05]  /*0ff0*/  BSYNC.RECONVERGENT B1 ;  /* 0x0000000000017941 */ /* 0x000fea0003800200 */
.L_x_38:
[----:B------:R-:W-:-:S05]  /*1000*/  VIADD R17, R17, 0x4 ;  /* 0x0000000411117836 */ /* 0x000fca0000000000 */
[----:B------:R-:W-:-:S13]  /*1010*/  ISETP.NE.AND P0, PT, R17, R15, PT ;  /* 0x0000000f1100720c */ /* 0x000fda0003f05270 */
[----:B------:R-:W-:Y:S05]  /*1020*/  @P0 BRA `(.L_x_43) ;  /* 0xfffffff000880947 */ /* 0x000fea000383ffff */
.L_x_22:
[----:B------:R-:W-:-:S13]  /*1030*/  ISETP.NE.AND P0, PT, R14, RZ, PT ;  /* 0x000000ff0e00720c */ /* 0x000fda0003f05270 */
[----:B------:R-:W-:Y:S05]  /*1040*/  @!P0 BRA `(.L_x_21) ;  /* 0x0000000400288947 */ /* 0x000fea0003800000 */
[----:B---3--:R-:W-:Y:S01]  /*1050*/  IMAD.SHL.U32 R7, R12, 0x2, RZ ;  /* 0x000000020c077824 */ /* 0x008fe200078e00ff */
[----:B------:R-:W-:Y:S01]  /*1060*/  SHF.R.U32.HI R6, RZ, 0x1f, R12 ;  /* 0x0000001fff067819 */ /* 0x000fe2000001160c */
[----:B------:R-:W-:-:S03]  /*1070*/  IMAD.WIDE.U32 R4, R15, 0x4, R10 ;  /* 0x000000040f047825 */ /* 0x000fc600078e000a */
[----:B------:R-:W-:Y:S01]  /*1080*/  LOP3.LUT R7, R7, 0xfffffffc, RZ, 0xc0, !PT ;  /* 0xfffffffc07077812 */ /* 0x000fe200078ec0ff */
[----:B------:R-:W-:Y:S01]  /*1090*/  IMAD.MOV R14, RZ, RZ, -R14 ;  /* 0x000000ffff0e7224 */ /* 0x000fe200078e0a0e */
[----:B------:R-:W-:Y:S01]  /*10a0*/  LOP3.LUT R6, R6, 0x1, RZ, 0xc0, !PT ;  /* 0x0000000106067812 */ /* 0x000fe200078ec0ff */
[----:B------:R-:W-:-:S07]  /*10b0*/  IMAD R12, R13, R12, R15 ;  /* 0x0000000c0d0c7224 */ /* 0x000fce00078e020f */
.L_x_51:
[----:B------:R-:W3:Y:S01]  /*10c0*/  LDCU.64 UR4, c[0x0][0x380] ;  /* 0x00007000ff0477ac */ /* 0x000ee20008000a00 */
[----:B------:R-:W-:Y:S02]  /*10d0*/  R2UR UR6, R18 ;  /* 0x00000000120672ca */ /* 0x000fe400000e0000 */
[----:B------:R-:W-:Y:S02]  /*10e0*/  R2UR UR7, R19 ;  /* 0x00000000130772ca */ /* 0x000fe400000e0000 */
[----:B---34-:R-:W-:-:S04]  /*10f0*/  IADD3 R8, P0, PT, R12, UR4, RZ ;  /* 0x000000040c087c10 */ /* 0x018fc8000ff1e0ff */
[----:B------:R-:W-:-:S07]  /*1100*/  LEA.HI.X.SX32 R9, R12, UR5, 0x1, P0 ;  /* 0x000000050c097c11 */ /* 0x000fce00080f0eff */
[----:B------:R-:W3:Y:S01]  /*1110*/  LDG.E.U8 R8, desc[UR6][R8.64] ;  /* 0x0000000608087981 */ /* 0x000ee2000c1e1100 */
[----:B------:R-:W-:Y:S01]  /*1120*/  VIADD R14, R14, 0x1 ;  /* 0x000000010e0e7836 */ /* 0x000fe20000000000 */
[----:B------:R-:W-:Y:S04]  /*1130*/  BSSY.RECONVERGENT B1, `(.L_x_44) ;  /* 0x0000036000017945 */ /* 0x000fe80003800200 */
[----:B------:R-:W-:Y:S02]  /*1140*/  ISETP.NE.AND P0, PT, R14, RZ, PT ;  /* 0x000000ff0e00720c */ /* 0x000fe40003f05270 */
[----:B---3--:R-:W-:-:S13]  /*1150*/  ISETP.NE.AND P1, PT, R8, 0x1, PT ;  /* 0x000000010800780c */ /* 0x008fda0003f25270 */
[----:B------:R-:W-:Y:S05]  /*1160*/  @P1 BRA `(.L_x_45) ;  /* 0x0000000000c81947 */ /* 0x000fea0003800000 */
[----:B------:R-:W-:Y:S02]  /*1170*/  R2UR UR4, R18 ;  /* 0x00000000120472ca */ /* 0x000fe400000e0000 */
[----:B------:R-:W-:-:S13]  /*1180*/  R2UR UR5, R19 ;  /* 0x00000000130572ca */ /* 0x000fda00000e0000 */
[----:B------:R-:W3:Y:S01]  /*1190*/  LDG.E R10, desc[UR4][R4.64] ;  /* 0x00000004040a7981 */ /* 0x000ee2000c1e1900 */
[----:B------:R-:W-:Y:S01]  /*11a0*/  BSSY.RECONVERGENT B2, `(.L_x_46) ;  /* 0x0000028000027945 */ /* 0x000fe20003800200 */
[----:B---3--:R-:W-:-:S13]  /*11b0*/  ISETP.NE.AND P1, PT, R10, RZ, PT ;  /* 0x000000ff0a00720c */ /* 0x008fda0003f25270 */
[----:B------:R-:W-:Y:S05]  /*11c0*/  @P1 BRA `(.L_x_47) ;  /* 0x0000000000941947 */ /* 0x000fea0003800000 */
[----:B------:R-:W-:Y:S01]  /*11d0*/  R2UR UR4, R18 ;  /* 0x00000000120472ca */ /* 0x000fe200000e0000 */
[----:B------:R-:W-:Y:S01]  /*11e0*/  IMAD.MOV.U32 R17, RZ, RZ, 0x1 ;  /* 0x00000001ff117424 */ /* 0x000fe200078e00ff */
[----:B------:R-:W-:Y:S01]  /*11f0*/  R2UR UR5, R19 ;  /* 0x00000000130572ca */ /* 0x000fe200000e0000 */
[----:B------:R-:W-:Y:S01]  /*1200*/  BSSY.RECONVERGENT B3, `(.L_x_48) ;  /* 0x000001a000037945 */ /* 0x000fe20003800200 */
[----:B------:R-:W-:-:S11]  /*1210*/  ISETP.GE.U32.AND P1, PT, R15, R0, PT ;  /* 0x000000000f00720c */ /* 0x000fd60003f26070 */
[----:B------:R3:W-:Y:S02]  /*1220*/  STG.E desc[UR4][R4.64], R17 ;  /* 0x0000001104007986 */ /* 0x0007e4000c101904 */
[----:B------:R-:W-:Y:S05]  /*1230*/  @!P1 BRA `(.L_x_49) ;  /* 0x0000000000309947 */ /* 0x000fea0003800000 */
[----:B------:R-:W-:Y:S02]  /*1240*/  R2UR UR4, R18 ;  /* 0x00000000120472ca */ /* 0x000fe400000e0000 */
[----:B------:R-:W-:Y:S02]  /*1250*/  R2UR UR5, R19 ;  /* 0x00000000130572ca */ /* 0x000fe400000e0000 */
[----:B------:R-:W-:-:S05]  /*1260*/  IADD3 R8, P1, PT, R4, -R7, RZ ;  /* 0x8000000704087210 */ /* 0x000fca0007f3e0ff */
[----:B------:R-:W-:-:S06]  /*1270*/  IMAD.X R9, R5, 0x1, ~R6, P1 ;  /* 0x0000000105097824 */ /* 0x000fcc00008e0e06 */
[----:B------:R-:W4:Y:S02]  /*1280*/  LDG.E R8, desc[UR4][R8.64] ;  /* 0x0000000408087981 */ /* 0x000f24000c1e1900 */
[----:B----4-:R-:W-:-:S13]  /*1290*/  ISETP.NE.AND P1, PT, R8, 0x1, PT ;  /* 0x000000010800780c */ /* 0x010fda0003f25270 */
[----:B------:R-:W-:Y:S05]  /*12a0*/  @P1 BRA `(.L_x_50) ;  /* 0x00000000003c1947 */ /* 0x000fea0003800000 */
[----:B------:R-:W4:Y:S01]  /*12b0*/  LDC.64 R8, c[0x0][0x398] ;  /* 0x0000e600ff087b82 */ /* 0x000f220000000a00 */
[----:B------:R-:W-:Y:S02]  /*12c0*/  R2UR UR4, R18 ;  /* 0x00000000120472ca */ /* 0x000fe400000e0000 */
[----:B------:R-:W-:-:S13]  /*12d0*/  R2UR UR5, R19 ;  /* 0x00000000130572ca */ /* 0x000fda00000e0000 */
[----:B----4-:R4:W-:Y:S01]  /*12e0*/  STG.E desc[UR4][R8.64+0x4], R17 ;  /* 0x0000041108007986 */ /* 0x0109e2000c101904 */
[----:B------:R-:W-:Y:S05]  /*12f0*/  BRA `(.L_x_50) ;  /* 0x0000000000287947 */ /* 0x000fea0003800000 */
.L_x_49:
[----:B------:R-:W-:Y:S02]  /*1300*/  R2UR UR4, R18 ;  /* 0x00000000120472ca */ /* 0x000fe400000e0000 */
[----:B------:R-:W-:Y:S02]  /*1310*/  R2UR UR5, R19 ;  /* 0x00000000130572ca */ /* 0x000fe400000e0000 */
[----:B------:R-:W-:-:S05]  /*1320*/  IADD3 R8, P1, PT, R4, R7, RZ ;  /* 0x0000000704087210 */ /* 0x000fca0007f3e0ff */
[----:B------:R-:W-:-:S06]  /*1330*/  IMAD.X R9, R5, 0x1, R6, P1 ;  /* 0x0000000105097824 */ /* 0x000fcc00008e0606 */
[----:B------:R-:W4:Y:S02]  /*1340*/  LDG.E R8, desc[UR4][R8.64] ;  /* 0x0000000408087981 */ /* 0x000f24000c1e1900 */
[----:B----4-:R-:W-:-:S13]  /*1350*/  ISETP.NE.AND P1, PT, R8, 0x1, PT ;  /* 0x000000010800780c */ /* 0x010fda0003f25270 */
[----:B------:R-:W4:Y:S01]  /*1360*/  @!P1 LDC.64 R10, c[0x0][0x398] ;  /* 0x0000e600ff0a9b82 */ /* 0x000f220000000a00 */
[----:B------:R-:W-:Y:S02]  /*1370*/  @!P1 R2UR UR4, R18 ;  /* 0x00000000120492ca */ /* 0x000fe400000e0000 */
[----:B------:R-:W-:-:S13]  /*1380*/  @!P1 R2UR UR5, R19 ;  /* 0x00000000130592ca */ /* 0x000fda00000e0000 */
[----:B----4-:R4:W-:Y:S02]  /*1390*/  @!P1 STG.E desc[UR4][R10.64+0x4], R17 ;  /* 0x000004110a009986 */ /* 0x0109e4000c101904 */
.L_x_50:
[----:B------:R-:W-:Y:S05]  /*13a0*/  BSYNC.RECONVERGENT B3 ;  /* 0x0000000000037941 */ /* 0x000fea0003800200 */
.L_x_48:
[----:B----4-:R-:W4:Y:S01]  /*13b0*/  LDC.64 R8, c[0x0][0x398] ;  /* 0x0000e600ff087b82 */ /* 0x010f220000000a00 */
[C---:B------:R-:W-:Y:S02]  /*13c0*/  R2UR UR4, R18.reuse ;  /* 0x00000000120472ca */ /* 0x040fe400000e0000 */
[C---:B------:R-:W-:Y:S02]  /*13d0*/  R2UR UR5, R19.reuse ;  /* 0x00000000130572ca */ /* 0x040fe400000e0000 */
[----:B------:R-:W-:Y:S02]  /*13e0*/  R2UR UR6, R18 ;  /* 0x00000000120672ca */ /* 0x000fe400000e0000 */
[----:B------:R-:W-:-:S09]  /*13f0*/  R2UR UR7, R19 ;  /* 0x00000000130772ca */ /* 0x000fd200000e0000 */
[----:B----4-:R4:W-:Y:S04]  /*1400*/  STG.E desc[UR4][R8.64], R17 ;  /* 0x0000001108007986 */ /* 0x0109e8000c101904 */
[----:B------:R4:W5:Y:S02]  /*1410*/  LDG.E R10, desc[UR6][R4.64] ;  /* 0x00000006040a7981 */ /* 0x000964000c1e1900 */
.L_x_47:
[----:B------:R-:W-:Y:S05]  /*1420*/  BSYNC.RECONVERGENT B2 ;  /* 0x0000000000027941 */ /* 0x000fea0003800200 */
.L_x_46:
[----:B-----5:R-:W-:-:S13]  /*1430*/  ISETP.NE.AND P1, PT, R10, -0x1, PT ;  /* 0xffffffff0a00780c */ /* 0x020fda0003f25270 */
[----:B----4-:R-:W4:Y:S01]  /*1440*/  @!P1 LDC.64 R8, c[0x0][0x398] ;  /* 0x0000e600ff089b82 */ /* 0x010f220000000a00 */
[----:B------:R-:W-:Y:S01]  /*1450*/  @!P1 R2UR UR4, R18 ;  /* 0x00000000120492ca */ /* 0x000fe200000e0000 */
[----:B------:R-:W-:Y:S01]  /*1460*/  @!P1 IMAD.MOV.U32 R11, RZ, RZ, 0x1 ;  /* 0x00000001ff0b9424 */ /* 0x000fe200078e00ff */
[----:B------:R-:W-:-:S13]  /*1470*/  @!P1 R2UR UR5, R19 ;  /* 0x00000000130592ca */ /* 0x000fda00000e0000 */
[----:B----4-:R4:W-:Y:S02]  /*1480*/  @!P1 STG.E desc[UR4][R8.64+0x4], R11 ;  /* 0x0000040b08009986 */ /* 0x0109e4000c101904 */
.L_x_45:
[----:B------:R-:W-:Y:S05]  /*1490*/  BSYNC.RECONVERGENT B1 ;  /* 0x0000000000017941 */ /* 0x000fea0003800200 */
.L_x_44:
[----:B---3--:R-:W-:Y:S01]  /*14a0*/  IADD3 R4, P1, PT, R4, 0x4, RZ ;  /* 0x0000000404047810 */ /* 0x008fe20007f3e0ff */
[----:B------:R-:W-:Y:S02]  /*14b0*/  VIADD R15, R15, 0x1 ;  /* 0x000000010f0f7836 */ /* 0x000fe40000000000 */
[----:B------:R-:W-:Y:S02]  /*14c0*/  VIADD R12, R12, 0x1 ;  /* 0x000000010c0c7836 */ /* 0x000fe40000000000 */
[----:B------:R-:W-:Y:S01]  /*14d0*/  IMAD.X R5, RZ, RZ, R5, P1 ;  /* 0x000000ffff057224 */ /* 0x000fe200008e0605 */
[----:B------:R-:W-:Y:S07]  /*14e0*/  @P0 BRA `(.L_x_51) ;  /* 0xfffffff800f40947 */ /* 0x000fee000383ffff */
.L_x_21:
[----:B------:R-:W5:Y:S01]  /*14f0*/  LDC R0, c[0x0][0x390] ;  /* 0x0000e400ff007b82 */ /* 0x000f620000000800 */
[----:B------:R-:W-:Y:S02]  /*1500*/  R2UR UR4, R18 ;  /* 0x00000000120472ca */ /* 0x000fe400000e0000 */
[----:B------:R-:W-:Y:S02]  /*1510*/  R2UR UR5, R19 ;  /* 0x00000000130572ca */ /* 0x000fe400000e0000 */
[----:B-----5:R-:W-:-:S04]  /*1520*/  LEA.HI R0, R0, R0, RZ, 0x1 ;  /* 0x0000000000007211 */ /* 0x020fc800078f08ff */
[----:B---3--:R-:W-:Y:S01]  /*1530*/  SHF.R.S32.HI R5, RZ, 0x1, R0 ;  /* 0x00000001ff057819 */ /* 0x008fe20000011400 */
[----:B------:R-:W-:-:S03]  /*1540*/  IMAD.MOV.U32 R0, RZ, RZ, 0x1 ;  /* 0x00000001ff007424 */ /* 0x000fc600078e00ff */
[----:B------:R-:W-:-:S03]  /*1550*/  ISETP.GE.AND P0, PT, R13, R5, PT ;  /* 0x000000050d00720c */ /* 0x000fc60003f06270 */
[----:B------:R3:W-:Y:S10]  /*1560*/  STG.E.U8 desc[UR4][R2.64], R0 ;  /* 0x0000000002007986 */ /* 0x0007f4000c101104 */
[----:B------:R-:W-:-:S02]  /*1570*/  @!P0 R2UR UR6, R18 ;  /* 0x00000000120682ca */ /* 0x000fc400000e0000 */
[----:B------:R-:W-:Y:S02]  /*1580*/  @!P0 R2UR UR7, R19 ;  /* 0x00000000130782ca */ /* 0x000fe400000e0000 */
[----:B------:R-:W-:-:S04]  /*1590*/  @!P0 IADD3 R4, P1, PT, R5, R2, RZ ;  /* 0x0000000205048210 */ /* 0x000fc80007f3e0ff */
[----:B------:R-:W-:-:S07]  /*15a0*/  @!P0 LEA.HI.X.SX32 R5, R5, R3, 0x1, P1 ;  /* 0x0000000305058211 */ /* 0x000fce00008f0eff */
[----:B------:R3:W-:Y:S02]  /*15b0*/  @!P0 STG.E.U8 desc[UR6][R4.64], R0 ;  /* 0x0000000004008986 */ /* 0x0007e4000c101106 */
.L_x_20:
[----:B------:R-:W-:Y:S05]  /*15c0*/  BSYNC.RECONVERGENT B0 ;  /* 0x0000000000007941 */ /* 0x000fea0003800200 */
.L_x_19:
[----:B------:R-:W-:Y:S06]  /*15d0*/  BAR.SYNC.DEFER_BLOCKING 0x0 ;  /* 0x0000000000007b1d */ /* 0x000fec0000010000 */
[----:B------:R-:W-:Y:S05]  /*15e0*/  EXIT ;  /* 0x000000000000794d */ /* 0x000fea0003800000 */
.L_x_52:
        /* <DEDUP_REMOVED lines=9> */
.L_x_75:


//--------------------- .text._Z13checkDiagonalPbi --------------------------
	.section	.text._Z13checkDiagonalPbi,"ax",@progbits
	.align	128
        .global         _Z13checkDiagonalPbi
        .type           _Z13checkDiagonalPbi,@function
        .size           _Z13checkDiagonalPbi,(.L_x_76 - _Z13checkDiagonalPbi)
        .other          _Z13checkDiagonalPbi,@"STO_CUDA_ENTRY STV_DEFAULT"
_Z13checkDiagonalPbi:
.text._Z13checkDiagonalPbi:
[----:B------:R-:W0:Y:S01]  /*0000*/  LDC R1, c[0x0][0x37c] ;  /* 0x0000df00ff017b82 */ /* 0x000e220000000800 */
[----:B------:R-:W1:Y:S01]  /*0010*/  S2R R3, SR_TID.X ;  /* 0x0000000000037919 */ /* 0x000e620000002100 */
[----:B------:R-:W2:Y:S06]  /*0020*/  LDCU UR5, c[0x0][0x2fc] ;  /* 0x00005f80ff0577ac */ /* 0x000eac0008000800 */
[----:B------:R-:W1:Y:S01]  /*0030*/  S2UR UR6, SR_CTAID.X ;  /* 0x00000000000679c3 */ /* 0x000e620000002500 */
[----:B0-----:R-:W-:Y:S01]  /*0040*/  VIADD R1, R1, 0xfffffff8 ;  /* 0xfffffff801017836 */ /* 0x001fe20000000000 */
[----:B------:R-:W-:Y:S01]  /*0050*/  BSSY.RECONVERGENT B6, `(.L_x_53) ;  /* 0x0000010000067945 */ /* 0x000fe20003800200 */
[----:B------:R-:W0:Y:S05]  /*0060*/  LDCU UR4, c[0x0][0x2f8] ;  /* 0x00005f00ff0477ac */ /* 0x000e2a0008000800 */
[----:B------:R-:W1:Y:S01]  /*0070*/  LDC R2, c[0x0][0x360] ;  /* 0x0000d800ff027b82 */ /* 0x000e620000000800 */
[----:B0-----:R-:W-:-:S05]  /*0080*/  IADD3 R17, P1, PT, R1, UR4, RZ ;  /* 0x0000000401117c10 */ /* 0x001fca000ff3e0ff */
[----:B--2---:R-:W-:Y:S02]  /*0090*/  IMAD.X R16, RZ, RZ, UR5, P1 ;  /* 0x00000005ff107e24 */ /* 0x004fe400088e06ff */
[----:B-1----:R-:W-:-:S05]  /*00a0*/  IMAD R2, R2, UR6, R3 ;  /* 0x0000000602027c24 */ /* 0x002fca000f8e0203 */
[----:B------:R-:W-:-:S13]  /*00b0*/  ISETP.NE.AND P0, PT, R2, RZ, PT ;  /* 0x000000ff0200720c */ /* 0x000fda0003f05270 */
[----:B------:R-:W-:Y:S05]  /*00c0*/  @P0 BRA `(.L_x_54) ;  /* 0x0000000000200947 */ /* 0x000fea0003800000 */
[----:B------:R-:W-:Y:S01]  /*00d0*/  MOV R0, 0x18 ;  /* 0x0000001800007802 */ /* 0x000fe20000000f00 */
[----:B------:R-:W0:Y:S01]  /*00e0*/  LDCU.64 UR4, c[0x4][URZ] ;  /* 0x01000000ff0477ac */ /* 0x000e220008000a00 */
[----:B------:R-:W-:Y:S02]  /*00f0*/  CS2R R6, SRZ ;  /* 0x0000000000067805 */ /* 0x000fe4000001ff00 */
[----:B------:R1:W2:Y:S01]  /*0100*/  LDC.64 R8, c[0x4][R0] ;  /* 0x0100000000087b82 */ /* 0x0002a20000000a00 */
[----:B0-----:R-:W-:Y:S02]  /*0110*/  IMAD.U32 R4, RZ, RZ, UR4 ;  /* 0x00000004ff047e24 */ /* 0x001fe4000f8e00ff */
[----:B-1----:R-:W-:-:S07]  /*0120*/  IMAD.U32 R5, RZ, RZ, UR5 ;  /* 0x00000005ff057e24 */ /* 0x002fce000f8e00ff */
[----:B------:R-:W-:-:S07]  /*0130*/  LEPC R20, `(.L_x_54) ;  /* 0x000000001014794e */ /* 0x000fce0000000000 */
[----:B--2---:R-:W-:Y:S05]  /*0140*/  CALL.ABS.NOINC R8 ;  /* 0x0000000008007343 */ /* 0x004fea0003c00000 */
.L_x_54:
[----:B------:R-:W-:Y:S05]  /*0150*/  BSYNC.RECONVERGENT B6 ;  /* 0x0000000000067941 */ /* 0x000fea0003800200 */
.L_x_53:
[----:B------:R-:W0:Y:S01]  /*0160*/  LDC R3, c[0x0][0x388] ;  /* 0x0000e200ff037b82 */ /* 0x000e220000000800 */
[----:B------:R-:W-:Y:S02]  /*0170*/  IABS R10, R2 ;  /* 0x00000002000a7213 */ /* 0x000fe40000000000 */
[----:B------:R-:W-:Y:S01]  /*0180*/  ISETP.GE.AND P2, PT, R2, RZ, PT ;  /* 0x000000ff0200720c */ /* 0x000fe20003f46270 */
[----:B0-----:R-:W-:-:S05]  /*0190*/  VIADD R0, R3, 0x1 ;  /* 0x0000000103007836 */ /* 0x001fca0000000000 */
[-C--:B------:R-:W-:Y:S02]  /*01a0*/  IABS R8, R0.reuse ;  /* 0x0000000000087213 */ /* 0x080fe40000000000 */
[----:B------:R-:W-:Y:S02]  /*01b0*/  IABS R9, R0 ;  /* 0x0000000000097213 */ /* 0x000fe40000000000 */
[----:B------:R-:W0:Y:S01]  /*01c0*/  I2F.RP R6, R8 ;  /* 0x0000000800067306 */ /* 0x000e220000209400 */
[----:B------:R-:W-:-:S07]  /*01d0*/  ISETP.NE.AND P1, PT, R0, RZ, PT ;  /* 0x000000ff0000720c */ /* 0x000fce0003f25270 */
[----:B0-----:R-:W0:Y:S02]  /*01e0*/  MUFU.RCP R6, R6 ;  /* 0x0000000600067308 */ /* 0x001e240000001000 */
[----:B0-----:R-:W-:Y:S02]  /*01f0*/  VIADD R4, R6, 0xffffffe ;  /* 0x0ffffffe06047836 */ /* 0x001fe40000000000 */
[----:B------:R-:W-:-:S04]  /*0200*/  IMAD.MOV R6, RZ, RZ, -R9 ;  /* 0x000000ffff067224 */ /* 0x000fc800078e0a09 */
[----:B------:R0:W1:Y:S02]  /*0210*/  F2I.FTZ.U32.TRUNC.NTZ R5, R4 ;  /* 0x0000000400057305 */ /* 0x000064000021f000 */
[----:B0-----:R-:W-:Y:S02]  /*0220*/  IMAD.MOV.U32 R4, RZ, RZ, RZ ;  /* 0x000000ffff047224 */ /* 0x001fe400078e00ff */
[----:B-1----:R-:W-:-:S04]  /*0230*/  IMAD.MOV R7, RZ, RZ, -R5 ;  /* 0x000000ffff077224 */ /* 0x002fc800078e0a05 */
[----:B------:R-:W-:-:S04]  /*0240*/  IMAD R7, R7, R8, RZ ;  /* 0x0000000807077224 */ /* 0x000fc800078e02ff */
[----:B------:R-:W-:-:S04]  /*0250*/  IMAD.HI.U32 R5, R5, R7, R4 ;  /* 0x0000000705057227 */ /* 0x000fc800078e0004 */
[----:B------:R-:W-:Y:S02]  /*0260*/  IMAD R7, R3, R3, RZ ;  /* 0x0000000303077224 */ /* 0x000fe400078e02ff */
[----:B------:R-:W-:-:S04]  /*0270*/  IMAD.HI.U32 R5, R5, R10, RZ ;  /* 0x0000000a05057227 */ /* 0x000fc800078e00ff */
[----:B------:R-:W-:-:S05]  /*0280*/  IMAD R5, R5, R6, R10 ;  /* 0x0000000605057224 */ /* 0x000fca00078e020a */
[----:B------:R-:W-:-:S13]  /*0290*/  ISETP.GT.U32.AND P0, PT, R8, R5, PT ;  /* 0x000000050800720c */ /* 0x000fda0003f04070 */
[----:B------:R-:W-:-:S05]  /*02a0*/  @!P0 IMAD.IADD R5, R5, 0x1, -R8 ;  /* 0x0000000105058824 */ /* 0x000fca00078e0a08 */
[----:B------:R-:W-:-:S13]  /*02b0*/  ISETP.GT.U32.AND P0, PT, R8, R5, PT ;  /* 0x000000050800720c */ /* 0x000fda0003f04070 */
[----:B------:R-:W-:Y:S01]  /*02c0*/  @!P0 IMAD.IADD R5, R5, 0x1, -R8 ;  /* 0x0000000105058824 */ /* 0x000fe200078e0a08 */
[----:B------:R-:W-:-:S03]  /*02d0*/  ISETP.GE.AND P0, PT, R2, R7, PT ;  /* 0x000000070200720c */ /* 0x000fc60003f06270 */
[----:B------:R-:W-:Y:S01]  /*02e0*/  @!P2 IMAD.MOV R5, RZ, RZ, -R5 ;  /* 0x000000ffff05a224 */ /* 0x000fe200078e0a05 */
[----:B------:R-:W-:-:S04]  /*02f0*/  @!P1 LOP3.LUT R5, RZ, R0, RZ, 0x33, !PT ;  /* 0x00000000ff059212 */ /* 0x000fc800078e33ff */
[----:B------:R-:W-:-:S13]  /*0300*/  ISETP.NE.OR P0, PT, R5, RZ, P0 ;  /* 0x000000ff0500720c */ /* 0x000fda0000705670 */
[----:B------:R-:W-:Y:S05]  /*0310*/  @P0 BRA `(.L_x_55) ;  /* 0x0000000000940947 */ /* 0x000fea0003800000 */
[----:B------:R-:W0:Y:S01]  /*0320*/  LDC.64 R8, c[0x0][0x358] ;  /* 0x0000d600ff087b82 */ /* 0x000e220000000a00 */
[----:B------:R-:W1:Y:S02]  /*0330*/  LDCU.64 UR4, c[0x0][0x380] ;  /* 0x00007000ff0477ac */ /* 0x000e640008000a00 */
[----:B-1----:R-:W-:-:S04]  /*0340*/  IADD3 R4, P0, PT, R2, UR4, RZ ;  /* 0x0000000402047c10 */ /* 0x002fc8000ff1e0ff */
[----:B------:R-:W-:Y:S02]  /*0350*/  LEA.HI.X.SX32 R5, R2, UR5, 0x1, P0 ;  /* 0x0000000502057c11 */ /* 0x000fe400080f0eff */
[----:B0-----:R-:W-:Y:S02]  /*0360*/  R2UR UR6, R8 ;  /* 0x00000000080672ca */ /* 0x001fe400000e0000 */
[----:B------:R-:W-:-:S13]  /*0370*/  R2UR UR7, R9 ;  /* 0x00000000090772ca */ /* 0x000fda00000e0000 */
[----:B------:R-:W2:Y:S01]  /*0380*/  LDG.E.U8 R6, desc[UR6][R4.64] ;  /* 0x0000000604067981 */ /* 0x000ea2000c1e1100 */
[----:B------:R-:W-:-:S04]  /*0390*/  LEA.HI R3, R3, R3, RZ, 0x1 ;  /* 0x0000000303037211 */ /* 0x000fc800078f08ff */
[----:B------:R-:W-:-:S05]  /*03a0*/  SHF.R.S32.HI R3, RZ, 0x1, R3 ;  /* 0x00000001ff037819 */ /* 0x000fca0000011403 */
[----:B------:R-:W-:Y:S01]  /*03b0*/  IMAD R3, R0, R3, RZ ;  /* 0x0000000300037224 */ /* 0x000fe200078e02ff */
[----:B--2---:R-:W-:-:S13]  /*03c0*/  ISETP.NE.AND P0, PT, R6, 0x1, PT ;  /* 0x000000010600780c */ /* 0x004fda0003f05270 */
[----:B------:R-:W-:Y:S05]  /*03d0*/  @P0 BRA `(.L_x_55) ;  /* 0x0000000000640947 */ /* 0x000fea0003800000 */
[----:B------:R-:W-:Y:S02]  /*03e0*/  R2UR UR4, R8 ;  /* 0x00000000080472ca */ /* 0x000fe400000e0000 */
[----:B------:R-:W-:Y:S02]  /*03f0*/  R2UR UR5, R9 ;  /* 0x00000000090572ca */ /* 0x000fe400000e0000 */
[----:B------:R-:W-:-:S04]  /*0400*/  IADD3 R4, P0, PT, R3, R4, RZ ;  /* 0x0000000403047210 */ /* 0x000fc80007f1e0ff */
[----:B------:R-:W-:-:S07]  /*0410*/  LEA.HI.X.SX32 R5, R3, R5, 0x1, P0 ;  /* 0x0000000503057211 */ /* 0x000fce00000f0eff */
[----:B------:R-:W2:Y:S02]  /*0420*/  LDG.E.U8 R4, desc[UR4][R4.64] ;  /* 0x0000000404047981 */ /* 0x000ea4000c1e1100 */
[----:B--2---:R-:W-:-:S13]  /*0430*/  ISETP.NE.AND P0, PT, R4, 0x1, PT ;  /* 0x000000010400780c */ /* 0x004fda0003f05270 */
[----:B------:R-:W-:Y:S05]  /*0440*/  @P0 BRA `(.L_x_55) ;  /* 0x0000000000480947 */ /* 0x000fea0003800000 */
[----:B------:R-:W-:Y:S01]  /*0450*/  IMAD.IADD R3, R2, 0x1, R3 ;  /* 0x0000000102037824 */ /* 0x000fe200078e0203 */
[----:B------:R-:W-:Y:S01]  /*0460*/  MOV R18, 0x18 ;  /* 0x0000001800127802 */ /* 0x000fe20000000f00 */
[----:B------:R-:W0:Y:S01]  /*0470*/  LDCU.64 UR4, c[0x4][0x8] ;  /* 0x01000100ff0477ac */ /* 0x000e220008000a00 */
[----:B------:R-:W-:Y:S02]  /*0480*/  IMAD.MOV.U32 R6, RZ, RZ, R17 ;  /* 0x000000ffff067224 */ /* 0x000fe400078e0011 */
[----:B------:R1:W-:Y:S01]  /*0490*/  STL.64 [R1], R2 ;  /* 0x0000000201007387 */ /* 0x0003e20000100a00 */
[----:B------:R1:W2:Y:S01]  /*04a0*/  LDC.64 R8, c[0x4][R18] ;  /* 0x0100000012087b82 */ /* 0x0002a20000000a00 */
[----:B------:R-:W-:Y:S02]  /*04b0*/  IMAD.MOV.U32 R7, RZ, RZ, R16 ;  /* 0x000000ffff077224 */ /* 0x000fe400078e0010 */
[----:B0-----:R-:W-:Y:S02]  /*04c0*/  IMAD.U32 R4, RZ, RZ, UR4 ;  /* 0x00000004ff047e24 */ /* 0x001fe4000f8e00ff */
[----:B-1----:R-:W-:-:S07]  /*04d0*/  IMAD.U32 R5, RZ, RZ, UR5 ;  /* 0x00000005ff057e24 */ /* 0x002fce000f8e00ff */
[----:B------:R-:W-:-:S07]  /*04e0*/  LEPC R20, `(.L_x_56) ;  /* 0x000000001014794e */ /* 0x000fce0000000000 */
[----:B--2---:R-:W-:Y:S05]  /*04f0*/  CALL.ABS.NOINC R8 ;  /* 0x0000000008007343 */ /* 0x004fea0003c00000 */
.L_x_56:
[----:B------:R-:W0:Y:S01]  /*0500*/  LDC.64 R18, c[0x4][R18] ;  /* 0x0100000012127b82 */ /* 0x000e220000000a00 */
[----:B------:R-:W1:Y:S01]  /*0510*/  LDCU.64 UR4, c[0x4][0x10] ;  /* 0x01000200ff0477ac */ /* 0x000e620008000a00 */
[----:B------:R-:W-:Y:S01]  /*0520*/  CS2R R6, SRZ ;  /* 0x0000000000067805 */ /* 0x000fe2000001ff00 */
[----:B-1----:R-:W-:Y:S02]  /*0530*/  IMAD.U32 R4, RZ, RZ, UR4 ;  /* 0x00000004ff047e24 */ /* 0x002fe4000f8e00ff */
[----:B------:R-:W-:-:S07]  /*0540*/  IMAD.U32 R5, RZ, RZ, UR5 ;  /* 0x00000005ff057e24 */ /* 0x000fce000f8e00ff */
[----:B------:R-:W-:-:S07]  /*0550*/  LEPC R20, `(.L_x_55) ;  /* 0x000000001014794e */ /* 0x000fce0000000000 */
[----:B0-----:R-:W-:Y:S05]  /*0560*/  CALL.ABS.NOINC R18 ;  /* 0x0000000012007343 */ /* 0x001fea0003c00000 */
.L_x_55:
[----:B------:R-:W-:Y:S05]  /*0570*/  WARPSYNC.ALL ;  /* 0x0000000000007948 */ /* 0x000fea0003800000 */
[----:B------:R-:W-:Y:S06]  /*0580*/  BAR.SYNC.DEFER_BLOCKING 0x0 ;  /* 0x0000000000007b1d */ /* 0x000fec0000010000 */
[----:B------:R-:W-:Y:S05]  /*0590*/  EXIT ;  /* 0x000000000000794d */ /* 0x000fea0003800000 */
.L_x_57:
        /* <DEDUP_REMOVED lines=14> */
.L_x_76:


//--------------------- .text._Z17createConstraintsPbilPi --------------------------
	.section	.text._Z17createConstraintsPbilPi,"ax",@progbits
	.align	128
        .global         _Z17createConstraintsPbilPi
        .type           _Z17createConstraintsPbilPi,@function
        .size           _Z17createConstraintsPbilPi,(.L_x_70 - _Z17createConstraintsPbilPi)
        .other          _Z17createConstraintsPbilPi,@"STO_CUDA_ENTRY STV_DEFAULT"
_Z17createConstraintsPbilPi:
.text._Z17createConstraintsPbilPi:
[----:B------:R-:W-:Y:S01]  /*0000*/  LDC R1, c[0x0][0x37c] ;  /* 0x0000df00ff017b82 */ /* 0x000fe20000000800 */
[----:B------:R-:W0:Y:S07]  /*0010*/  LDCU UR7, c[0x0][0x394] ;  /* 0x00007280ff0777ac */ /* 0x000e2e0008000800 */
[----:B------:R-:W1:Y:S01]  /*0020*/  S2UR UR6, SR_CTAID.X ;  /* 0x00000000000679c3 */ /* 0x000e620000002500 */
[----:B------:R-:W1:Y:S01]  /*0030*/  LDCU UR4, c[0x0][0x360] ;  /* 0x00006c00ff0477ac */ /* 0x000e620008000800 */
[----:B------:R-:W2:Y:S01]  /*0040*/  LDCU UR5, c[0x0][0x370] ;  /* 0x00006e00ff0577ac */ /* 0x000ea20008000800 */
[----:B0-----:R-:W-:-:S02]  /*0050*/  UISETP.NE.U32.AND UP0, UPT, UR7, URZ, UPT ;  /* 0x000000ff0700728c */ /* 0x001fc4000bf05070 */
[----:B-1----:R-:W-:Y:S02]  /*0060*/  UIMAD UR6, UR6, UR4, URZ ;  /* 0x00000004060672a4 */ /* 0x002fe4000f8e02ff */
[----:B--2---:R-:W-:-:S05]  /*0070*/  UIMAD UR4, UR4, UR5, URZ ;  /* 0x00000005040472a4 */ /* 0x004fca000f8e02ff */
[----:B------:R-:W-:Y:S07]  /*0080*/  BRA.U UP0, `(.L_x_58) ;  /* 0x0000000100547547 */ /* 0x000fee000b800000 */
[----:B------:R-:W0:Y:S01]  /*0090*/  I2F.U32.RP R0, UR4 ;  /* 0x0000000400007d06 */ /* 0x000e220008209000 */
[----:B------:R-:W1:Y:S01]  /*00a0*/  LDC R4, c[0x0][0x390] ;  /* 0x0000e400ff047b82 */ /* 0x000e620000000800 */
[----:B------:R-:W-:Y:S01]  /*00b0*/  IMAD R5, RZ, RZ, -UR4 ;  /* 0x80000004ff057e24 */ /* 0x000fe2000f8e02ff */
[----:B------:R-:W-:-:S05]  /*00c0*/  ISETP.NE.U32.AND P2, PT, RZ, UR4, PT ;  /* 0x00000004ff007c0c */ /* 0x000fca000bf45070 */
[----:B0-----:R-:W0:Y:S02]  /*00d0*/  MUFU.RCP R0, R0 ;  /* 0x0000000000007308 */ /* 0x001e240000001000 */
[----:B0-----:R-:W-:-:S06]  /*00e0*/  VIADD R2, R0, 0xffffffe ;  /* 0x0ffffffe00027836 */ /* 0x001fcc0000000000 */
[----:B------:R0:W2:Y:S02]  /*00f0*/  F2I.FTZ.U32.TRUNC.NTZ R3, R2 ;  /* 0x0000000200037305 */ /* 0x0000a4000021f000 */
[----:B0-----:R-:W-:Y:S02]  /*0100*/  IMAD.MOV.U32 R2, RZ, RZ, RZ ;  /* 0x000000ffff027224 */ /* 0x001fe400078e00ff */
[----:B--2---:R-:W-:-:S04]  /*0110*/  IMAD R5, R5, R3, RZ ;  /* 0x0000000305057224 */ /* 0x004fc800078e02ff */
[----:B------:R-:W-:-:S06]  /*0120*/  IMAD.HI.U32 R3, R3, R5, R2 ;  /* 0x0000000503037227 */ /* 0x000fcc00078e0002 */
[----:B-1----:R-:W-:-:S04]  /*0130*/  IMAD.HI.U32 R2, R3, R4, RZ ;  /* 0x0000000403027227 */ /* 0x002fc800078e00ff */
[----:B------:R-:W-:-:S04]  /*0140*/  IMAD.MOV R3, RZ, RZ, -R2 ;  /* 0x000000ffff037224 */ /* 0x000fc800078e0a02 */
[----:B------:R-:W-:Y:S02]  /*0150*/  IMAD R0, R3, UR4, R4 ;  /* 0x0000000403007c24 */ /* 0x000fe4000f8e0204 */
[----:B------:R-:W-:-:S03]  /*0160*/  HFMA2 R3, -RZ, RZ, 0, 0 ;  /* 0x00000000ff037431 */ /* 0x000fc600000001ff */
[----:B------:R-:W-:-:S13]  /*0170*/  ISETP.GE.U32.AND P0, PT, R0, UR4, PT ;  /* 0x0000000400007c0c */ /* 0x000fda000bf06070 */
[----:B------:R-:W-:Y:S02]  /*0180*/  @P0 VIADD R0, R0, -UR4 ;  /* 0x8000000400000c36 */ /* 0x000fe40008000000 */
[----:B------:R-:W-:-:S03]  /*0190*/  @P0 VIADD R2, R2, 0x1 ;  /* 0x0000000102020836 */ /* 0x000fc60000000000 */
[----:B------:R-:W-:-:S13]  /*01a0*/  ISETP.GE.U32.AND P1, PT, R0, UR4, PT ;  /* 0x0000000400007c0c */ /* 0x000fda000bf26070 */
[----:B------:R-:W-:Y:S01]  /*01b0*/  @P1 VIADD R2, R2, 0x1 ;  /* 0x0000000102021836 */ /* 0x000fe20000000000 */
[----:B------:R-:W-:Y:S01]  /*01c0*/  @!P2 LOP3.LUT R2, RZ, UR4, RZ, 0x33, !PT ;  /* 0x00000004ff02ac12 */ /* 0x000fe2000f8e33ff */
[----:B------:R-:W-:Y:S06]  /*01d0*/  BRA `(.L_x_59) ;  /* 0x0000000000107947 */ /* 0x000fec0003800000 */
.L_x_58:
[----:B------:R-:W-:-:S07]  /*01e0*/  MOV R0, 0x200 ;  /* 0x0000020000007802 */ /* 0x000fce0000000f00 */
[----:B------:R-:W-:Y:S05]  /*01f0*/  CALL.REL.NOINC `($__internal_0_$__cuda_sm20_div_s64) ;  /* 0x0000000c00007944 */ /* 0x000fea0003c00000 */
[----:B------:R-:W-:Y:S02]  /*0200*/  IMAD.MOV.U32 R2, RZ, RZ, R4 ;  /* 0x000000ffff027224 */ /* 0x000fe400078e0004 */
[----:B------:R-:W-:-:S07]  /*0210*/  IMAD.MOV.U32 R3, RZ, RZ, R5 ;  /* 0x000000ffff037224 */ /* 0x000fce00078e0005 */
.L_x_59:
[----:B------:R-:W0:Y:S02]  /*0220*/  I2F.S64 R2, R2 ;  /* 0x0000000200027312 */ /* 0x000e240000301400 */
[----:B0-----:R-:W-:-:S13]  /*0230*/  FSETP.GT.AND P0, PT, R2, -1, PT ;  /* 0xbf8000000200780b */ /* 0x001fda0003f04000 */
[----:B------:R-:W-:Y:S05]  /*0240*/  @!P0 BRA `(.L_x_60) ;  /* 0x0000000800e48947 */ /* 0x000fea0003800000 */
[----:B------:R-:W0:Y:S01]  /*0250*/  LDC R13, c[0x0][0x388] ;  /* 0x0000e200ff0d7b82 */ /* 0x000e220000000800 */
[----:B------:R-:W1:Y:S01]  /*0260*/  S2R R12, SR_TID.X ;  /* 0x00000000000c7919 */ /* 0x000e620000002100 */
[----:B------:R-:W-:Y:S01]  /*0270*/  FADD R0, R2, 1 ;  /* 0x3f80000002007421 */ /* 0x000fe20000000000 */
[----:B------:R-:W-:Y:S01]  /*0280*/  IMAD.MOV.U32 R11, RZ, RZ, RZ ;  /* 0x000000ffff0b7224 */ /* 0x000fe200078e00ff */
[----:B------:R-:W2:Y:S01]  /*0290*/  LDCU.64 UR8, c[0x0][0x358] ;  /* 0x00006b00ff0877ac */ /* 0x000ea20008000a00 */
[CC--:B0-----:R-:W-:Y:S01]  /*02a0*/  LEA.HI R10, R13.reuse, R13.reuse, RZ, 0x1 ;  /* 0x0000000d0d0a7211 */ /* 0x0c1fe200078f08ff */
[----:B------:R-:W-:-:S03]  /*02b0*/  IMAD R13, R13, R13, RZ ;  /* 0x0000000d0d0d7224 */ /* 0x000fc600078e02ff */
[----:B------:R-:W-:Y:S01]  /*02c0*/  SHF.R.S32.HI R10, RZ, 0x1, R10 ;  /* 0x00000001ff0a7819 */ /* 0x000fe2000001140a */
[----:B-1----:R-:W-:-:S04]  /*02d0*/  VIADD R12, R12, UR6 ;  /* 0x000000060c0c7c36 */ /* 0x002fc80008000000 */
[----:B--2---:R-:W-:-:S07]  /*02e0*/  IMAD.MOV R15, RZ, RZ, -R10 ;  /* 0x000000ffff0f7224 */ /* 0x004fce00078e0a0a */
.L_x_68:
[----:B------:R-:W0:Y:S01]  /*02f0*/  LDCU.64 UR10, c[0x0][0x390] ;  /* 0x00007200ff0a77ac */ /* 0x000e220008000a00 */
[----:B------:R-:W-:Y:S01]  /*0300*/  IMAD R14, R11, UR4, R12 ;  /* 0x000000040b0e7c24 */ /* 0x000fe2000f8e020c */
[----:B------:R-:W-:Y:S04]  /*0310*/  BSSY.RECONVERGENT B0, `(.L_x_61) ;  /* 0x0000079000007945 */ /* 0x000fe80003800200 */
[----:B------:R-:W-:Y:S02]  /*0320*/  SHF.R.S32.HI R3, RZ, 0x1f, R14 ;  /* 0x0000001fff037819 */ /* 0x000fe4000001140e */
[----:B0-----:R-:W-:-:S04]  /*0330*/  ISETP.GE.U32.AND P0, PT, R14, UR10, PT ;  /* 0x0000000a0e007c0c */ /* 0x001fc8000bf06070 */
[----:B------:R-:W-:-:S13]  /*0340*/  ISETP.GE.AND.EX P0, PT, R3, UR11, PT, P0 ;  /* 0x0000000b03007c0c */ /* 0x000fda000bf06300 */
[----:B-1----:R-:W-:Y:S05]  /*0350*/  @P0 BRA `(.L_x_62) ;  /* 0x0000000400d00947 */ /* 0x002fea0003800000 */
[----:B------:R-:W0:Y:S02]  /*0360*/  LDCU.64 UR10, c[0x0][0x380] ;  /* 0x00007000ff0a77ac */ /* 0x000e240008000a00 */
[----:B0-----:R-:W-:-:S04]  /*0370*/  IADD3 R2, P0, PT, R14, UR10, RZ ;  /* 0x0000000a0e027c10 */ /* 0x001fc8000ff1e0ff */
[----:B------:R-:W-:-:S05]  /*0380*/  IADD3.X R3, PT, PT, R3, UR11, RZ, P0, !PT ;  /* 0x0000000b03037c10 */ /* 0x000fca00087fe4ff */
[----:B------:R-:W2:Y:S02]  /*0390*/  LDG.E.U8 R2, desc[UR8][R2.64] ;  /* 0x0000000802027981 */ /* 0x000ea4000c1e1100 */
[----:B--2---:R-:W-:-:S13]  /*03a0*/  ISETP.NE.AND P0, PT, R2, RZ, PT ;  /* 0x000000ff0200720c */ /* 0x004fda0003f05270 */
[----:B------:R-:W-:Y:S05]  /*03b0*/  @!P0 BRA `(.L_x_62) ;  /* 0x0000000400b88947 */ /* 0x000fea0003800000 */
[----:B------:R-:W0:Y:S01]  /*03c0*/  LDC R21, c[0x0][0x388] ;  /* 0x0000e200ff157b82 */ /* 0x000e220000000800 */
[----:B------:R-:W-:Y:S02]  /*03d0*/  IABS R5, R14 ;  /* 0x0000000e00057213 */ /* 0x000fe40000000000 */
[----:B0-----:R-:W-:-:S04]  /*03e0*/  IABS R16, R21 ;  /* 0x0000001500107213 */ /* 0x001fc80000000000 */
[----:B------:R-:W0:Y:S08]  /*03f0*/  I2F.RP R4, R16 ;  /* 0x0000001000047306 */ /* 0x000e300000209400 */
[----:B0-----:R-:W0:Y:S02]  /*0400*/  MUFU.RCP R4, R4 ;  /* 0x0000000400047308 */ /* 0x001e240000001000 */
[----:B0-----:R-:W-:-:S06]  /*0410*/  VIADD R2, R4, 0xffffffe ;  /* 0x0ffffffe04027836 */ /* 0x001fcc0000000000 */
[----:B------:R0:W1:Y:S02]  /*0420*/  F2I.FTZ.U32.TRUNC.NTZ R3, R2 ;  /* 0x0000000200037305 */ /* 0x000064000021f000 */
[----:B0-----:R-:W-:Y:S01]  /*0430*/  MOV R2, RZ ;  /* 0x000000ff00027202 */ /* 0x001fe20000000f00 */
[----:B-1----:R-:W-:-:S04]  /*0440*/  IMAD.MOV R17, RZ, RZ, -R3 ;  /* 0x000000ffff117224 */ /* 0x002fc800078e0a03 */
[----:B------:R-:W-:-:S04]  /*0450*/  IMAD R17, R17, R16, RZ ;  /* 0x0000001011117224 */ /* 0x000fc800078e02ff */
[----:B------:R-:W-:Y:S01]  /*0460*/  IMAD.HI.U32 R17, R3, R17, R2 ;  /* 0x0000001103117227 */ /* 0x000fe200078e0002 */
[----:B------:R-:W-:-:S04]  /*0470*/  LOP3.LUT R2, R14, R21, RZ, 0x3c, !PT ;  /* 0x000000150e027212 */ /* 0x000fc800078e3cff */
[----:B------:R-:W-:Y:S01]  /*0480*/  ISETP.GE.AND P2, PT, R2, RZ, PT ;  /* 0x000000ff0200720c */ /* 0x000fe20003f46270 */
[----:B------:R-:W-:-:S04]  /*0490*/  IMAD.HI.U32 R3, R17, R5, RZ ;  /* 0x0000000511037227 */ /* 0x000fc800078e00ff */
[----:B------:R-:W-:-:S04]  /*04a0*/  IMAD.MOV R4, RZ, RZ, -R3 ;  /* 0x000000ffff047224 */ /* 0x000fc800078e0a03 */
[----:B------:R-:W-:-:S05]  /*04b0*/  IMAD R5, R16, R4, R5 ;  /* 0x0000000410057224 */ /* 0x000fca00078e0205 */
[----:B------:R-:W-:-:S13]  /*04c0*/  ISETP.GT.U32.AND P1, PT, R16, R5, PT ;  /* 0x000000051000720c */ /* 0x000fda0003f24070 */
[----:B------:R-:W-:Y:S02]  /*04d0*/  @!P1 IMAD.IADD R5, R5, 0x1, -R16 ;  /* 0x0000000105059824 */ /* 0x000fe400078e0a10 */
[----:B------:R-:W-:Y:S01]  /*04e0*/  @!P1 VIADD R3, R3, 0x1 ;  /* 0x0000000103039836 */ /* 0x000fe20000000000 */
[----:B------:R-:W-:Y:S02]  /*04f0*/  ISETP.NE.AND P1, PT, R21, RZ, PT ;  /* 0x000000ff1500720c */ /* 0x000fe40003f25270 */
[----:B------:R-:W-:-:S13]  /*0500*/  ISETP.GE.U32.AND P0, PT, R5, R16, PT ;  /* 0x000000100500720c */ /* 0x000fda0003f06070 */
[----:B------:R-:W-:-:S04]  /*0510*/  @P0 VIADD R3, R3, 0x1 ;  /* 0x0000000103030836 */ /* 0x000fc80000000000 */
[----:B------:R-:W-:-:S04]  /*0520*/  IMAD.MOV.U32 R4, RZ, RZ, R3 ;  /* 0x000000ffff047224 */ /* 0x000fc800078e0003 */
[----:B------:R-:W-:Y:S01]  /*0530*/  @!P2 IMAD.MOV R4, RZ, RZ, -R4 ;  /* 0x000000ffff04a224 */ /* 0x000fe200078e0a04 */
[----:B------:R-:W-:Y:S02]  /*0540*/  @!P1 LOP3.LUT R4, RZ, R21, RZ, 0x33, !PT ;  /* 0x00000015ff049212 */ /* 0x000fe400078e33ff */
[----:B------:R-:W-:Y:S02]  /*0550*/  ISETP.GE.AND P1, PT, R21, 0x1, PT ;  /* 0x000000011500780c */ /* 0x000fe40003f26270 */
[----:B------:R-:W-:-:S05]  /*0560*/  IADD3 R3, PT, PT, -R4, RZ, RZ ;  /* 0x000000ff04037210 */ /* 0x000fca0007ffe1ff */
[----:B------:R-:W-:-:S05]  /*0570*/  IMAD R3, R21, R3, R14 ;  /* 0x0000000315037224 */ /* 0x000fca00078e020e */
[----:B------:R-:W-:-:S04]  /*0580*/  ISETP.GE.AND P0, PT, R3, R10, PT ;  /* 0x0000000a0300720c */ /* 0x000fc80003f06270 */
[----:B------:R-:W-:-:S05]  /*0590*/  SEL R2, R10, R15, !P0 ;  /* 0x0000000f0a027207 */ /* 0x000fca0004000000 */
[----:B------:R-:W-:Y:S01]  /*05a0*/  IMAD.IADD R20, R3, 0x1, R2 ;  /* 0x0000000103147824 */ /* 0x000fe200078e0202 */
[----:B------:R-:W-:Y:S06]  /*05b0*/  @!P1 BRA `(.L_x_62) ;  /* 0x0000000400389947 */ /* 0x000fec0003800000 */
[----:B------:R-:W0:Y:S01]  /*05c0*/  LDC R18, c[0x0][0x388] ;  /* 0x0000e200ff127b82 */ /* 0x000e220000000800 */
[----:B------:R-:W-:Y:S01]  /*05d0*/  I2FP.F32.S32 R19, R4 ;  /* 0x0000000400137245 */ /* 0x000fe20000201400 */
[----:B------:R-:W-:-:S04]  /*05e0*/  IMAD R20, R20, R21, RZ ;  /* 0x0000001514147224 */ /* 0x000fc800078e02ff */
[----:B------:R-:W-:Y:S01]  /*05f0*/  IMAD.IADD R21, R20, 0x1, R21 ;  /* 0x0000000114157824 */ /* 0x000fe200078e0215 */
[----:B------:R-:W1:Y:S01]  /*0600*/  F2I.TRUNC.NTZ R19, R19 ;  /* 0x0000001300137305 */ /* 0x000e62000020f100 */
[----:B------:R-:W2:Y:S05]  /*0610*/  LDC.64 R2, c[0x0][0x380] ;  /* 0x0000e000ff027b82 */ /* 0x000eaa0000000a00 */
.L_x_65:
[----:B-1----:R-:W-:Y:S02]  /*0620*/  IABS R5, R20 ;  /* 0x0000001400057213 */ /* 0x002fe40000000000 */
[-C--:B0-----:R-:W-:Y:S02]  /*0630*/  IABS R8, R18.reuse ;  /* 0x0000001200087213 */ /* 0x081fe40000000000 */
[----:B------:R-:W-:Y:S01]  /*0640*/  ISETP.GE.AND P2, PT, R20, RZ, PT ;  /* 0x000000ff1400720c */ /* 0x000fe20003f46270 */
[----:B------:R-:W-:Y:S01]  /*0650*/  IMAD.HI.U32 R4, R17, R5, RZ ;  /* 0x0000000511047227 */ /* 0x000fe200078e00ff */
[----:B------:R-:W-:Y:S02]  /*0660*/  ISETP.NE.AND P1, PT, R18, RZ, PT ;  /* 0x000000ff1200720c */ /* 0x000fe40003f25270 */
[----:B------:R-:W-:Y:S01]  /*0670*/  LOP3.LUT R22, RZ, R18, RZ, 0x33, !PT ;  /* 0x00000012ff167212 */ /* 0x000fe200078e33ff */
[----:B------:R-:W-:-:S04]  /*0680*/  IMAD.MOV R4, RZ, RZ, -R4 ;  /* 0x000000ffff047224 */ /* 0x000fc800078e0a04 */
[----:B------:R-:W-:-:S05]  /*0690*/  IMAD R5, R8, R4, R5 ;  /* 0x0000000408057224 */ /* 0x000fca00078e0205 */
[----:B------:R-:W-:-:S13]  /*06a0*/  ISETP.GT.U32.AND P0, PT, R16, R5, PT ;  /* 0x000000051000720c */ /* 0x000fda0003f04070 */
[----:B------:R-:W-:-:S05]  /*06b0*/  @!P0 IMAD.IADD R5, R5, 0x1, -R8 ;  /* 0x0000000105058824 */ /* 0x000fca00078e0a08 */
[----:B------:R-:W-:-:S13]  /*06c0*/  ISETP.GT.U32.AND P0, PT, R16, R5, PT ;  /* 0x000000051000720c */ /* 0x000fda0003f04070 */
[----:B------:R-:W-:-:S04]  /*06d0*/  @!P0 IMAD.IADD R5, R5, 0x1, -R8 ;  /* 0x0000000105058824 */ /* 0x000fc800078e0a08 */
[----:B------:R-:W-:-:S05]  /*06e0*/  @!P2 IMAD.MOV R5, RZ, RZ, -R5 ;  /* 0x000000ffff05a224 */ /* 0x000fca00078e0a05 */
[----:B------:R-:W-:-:S05]  /*06f0*/  SEL R24, R22, R5, !P1 ;  /* 0x0000000516187207 */ /* 0x000fca0004800000 */
[----:B-1----:R-:W-:-:S05]  /*0700*/  IMAD R9, R19, R18, R24 ;  /* 0x0000001213097224 */ /* 0x002fca00078e0218 */
[----:B--2---:R-:W-:-:S04]  /*0710*/  IADD3 R4, P0, PT, R9, R2, RZ ;  /* 0x0000000209047210 */ /* 0x004fc80007f1e0ff */
[----:B------:R-:W-:-:S05]  /*0720*/  LEA.HI.X.SX32 R5, R9, R3, 0x1, P0 ;  /* 0x0000000309057211 */ /* 0x000fca00000f0eff */
[----:B------:R-:W2:Y:S01]  /*0730*/  LDG.E.U8 R6, desc[UR8][R4.64] ;  /* 0x0000000804067981 */ /* 0x000ea2000c1e1100 */
[----:B------:R-:W-:Y:S01]  /*0740*/  BSSY.RECONVERGENT B1, `(.L_x_63) ;  /* 0x0000032000017945 */ /* 0x000fe20003800200 */
[----:B--2---:R-:W-:-:S13]  /*0750*/  ISETP.NE.AND P0, PT, R6, 0x1, PT ;  /* 0x000000010600780c */ /* 0x004fda0003f05270 */
[----:B------:R-:W-:Y:S05]  /*0760*/  @!P0 BRA `(.L_x_64) ;  /* 0x0000000000bc8947 */ /* 0x000fea0003800000 */
[----:B------:R-:W-:-:S04]  /*0770*/  IADD3 R6, P0, PT, R20, R2, RZ ;  /* 0x0000000214067210 */ /* 0x000fc80007f1e0ff */
[----:B------:R-:W-:-:S05]  /*0780*/  LEA.HI.X.SX32 R7, R20, R3, 0x1, P0 ;  /* 0x0000000314077211 */ /* 0x000fca00000f0eff */
[----:B------:R-:W2:Y:S01]  /*0790*/  LDG.E.U8 R6, desc[UR8][R6.64] ;  /* 0x0000000806067981 */ /* 0x000ea2000c1e1100 */
[----:B------:R-:W-:-:S04]  /*07a0*/  ISETP.NE.AND P0, PT, R24, R19, PT ;  /* 0x000000131800720c */ /* 0x000fc80003f05270 */
[----:B--2---:R-:W-:-:S13]  /*07b0*/  ISETP.EQ.OR P0, PT, R6, RZ, !P0 ;  /* 0x000000ff0600720c */ /* 0x004fda0004702670 */
[----:B------:R-:W-:Y:S05]  /*07c0*/  @P0 BRA `(.L_x_64) ;  /* 0x0000000000a40947 */ /* 0x000fea0003800000 */
[----:B------:R-:W0:Y:S01]  /*07d0*/  I2F.RP R16, R8 ;  /* 0x0000000800107306 */ /* 0x000e220000209400 */
[----:B------:R-:W-:Y:S01]  /*07e0*/  IMAD.MOV.U32 R6, RZ, RZ, RZ ;  /* 0x000000ffff067224 */ /* 0x000fe200078e00ff */
[----:B------:R-:W-:Y:S01]  /*07f0*/  IABS R24, R9 ;  /* 0x0000000900187213 */ /* 0x000fe20000000000 */
[----:B------:R-:W-:Y:S02]  /*0800*/  VOTEU.ANY UR5, UPT, PT ;  /* 0x0000000000057886 */ /* 0x000fe400038e0100 */
[----:B------:R-:W-:-:S03]  /*0810*/  UFLO.U32 UR7, UR5 ;  /* 0x00000005000772bd */ /* 0x000fc600080e0000 */
[----:B0-----:R-:W0:Y:S02]  /*0820*/  MUFU.RCP R16, R16 ;  /* 0x0000001000107308 */ /* 0x001e240000001000 */
[----:B0-----:R-:W-:-:S06]  /*0830*/  IADD3 R23, PT, PT, R16, 0xffffffe, RZ ;  /* 0x0ffffffe10177810 */ /* 0x001fcc0007ffe0ff */
[----:B------:R-:W0:Y:S02]  /*0840*/  F2I.FTZ.U32.TRUNC.NTZ R7, R23 ;  /* 0x0000001700077305 */ /* 0x000e24000021f000 */
[----:B0-----:R-:W-:-:S04]  /*0850*/  IMAD.MOV R17, RZ, RZ, -R7 ;  /* 0x000000ffff117224 */ /* 0x001fc800078e0a07 */
[----:B------:R-:W-:-:S04]  /*0860*/  IMAD R17, R17, R8, RZ ;  /* 0x0000000811117224 */ /* 0x000fc800078e02ff */
[----:B------:R-:W-:-:S04]  /*0870*/  IMAD.HI.U32 R17, R7, R17, R6 ;  /* 0x0000001107117227 */ /* 0x000fc800078e0006 */
[----:B------:R-:W-:Y:S02]  /*0880*/  IMAD.MOV.U32 R7, RZ, RZ, R24 ;  /* 0x000000ffff077224 */ /* 0x000fe400078e0018 */
[----:B------:R-:W-:Y:S02]  /*0890*/  IMAD.MOV.U32 R24, RZ, RZ, 0x1 ;  /* 0x00000001ff187424 */ /* 0x000fe400078e00ff */
[----:B------:R-:W-:-:S04]  /*08a0*/  IMAD.HI.U32 R6, R17, R7, RZ ;  /* 0x0000000711067227 */ /* 0x000fc800078e00ff */
[----:B------:R-:W-:-:S04]  /*08b0*/  IMAD.MOV R16, RZ, RZ, -R6 ;  /* 0x000000ffff107224 */ /* 0x000fc800078e0a06 */
[----:B------:R-:W-:Y:S02]  /*08c0*/  IMAD R7, R8, R16, R7 ;  /* 0x0000001008077224 */ /* 0x000fe400078e0207 */
[----:B------:R-:W-:-:S05]  /*08d0*/  IMAD.MOV.U32 R16, RZ, RZ, R8 ;  /* 0x000000ffff107224 */ /* 0x000fca00078e0008 */
[----:B------:R-:W-:-:S13]  /*08e0*/  ISETP.GT.U32.AND P2, PT, R16, R7, PT ;  /* 0x000000071000720c */ /* 0x000fda0003f44070 */
[----:B------:R-:W-:Y:S01]  /*08f0*/  @!P2 IMAD.IADD R7, R7, 0x1, -R8 ;  /* 0x000000010707a824 */ /* 0x000fe200078e0a08 */
[----:B------:R-:W-:Y:S01]  /*0900*/  @!P2 IADD3 R6, PT, PT, R6, 0x1, RZ ;  /* 0x000000010606a810 */ /* 0x000fe20007ffe0ff */
[----:B------:R-:W0:Y:S03]  /*0910*/  S2R R8, SR_LANEID ;  /* 0x0000000000087919 */ /* 0x000e260000000000 */
[----:B------:R-:W-:Y:S02]  /*0920*/  ISETP.GE.U32.AND P0, PT, R7, R16, PT ;  /* 0x000000100700720c */ /* 0x000fe40003f06070 */
[----:B------:R-:W-:-:S04]  /*0930*/  LOP3.LUT R7, R9, R18, RZ, 0x3c, !PT ;  /* 0x0000001209077212 */ /* 0x000fc800078e3cff */
[----:B------:R-:W-:-:S07]  /*0940*/  ISETP.GE.AND P3, PT, R7, RZ, PT ;  /* 0x000000ff0700720c */ /* 0x000fce0003f66270 */
[----:B------:R-:W-:-:S06]  /*0950*/  @P0 VIADD R6, R6, 0x1 ;  /* 0x0000000106060836 */ /* 0x000fcc0000000000 */
[----:B------:R-:W-:-:S05]  /*0960*/  @!P3 IMAD.MOV R6, RZ, RZ, -R6 ;  /* 0x000000ffff06b224 */ /* 0x000fca00078e0a06 */
[----:B------:R-:W-:-:S04]  /*0970*/  SEL R6, R22, R6, !P1 ;  /* 0x0000000616067207 */ /* 0x000fc80004800000 */
[----:B------:R-:W-:Y:S01]  /*0980*/  I2FP.F32.S32 R22, R6 ;  /* 0x0000000600167245 */ /* 0x000fe20000201400 */
[----:B------:R-:W-:Y:S01]  /*0990*/  IMAD.MOV R23, RZ, RZ, -R6 ;  /* 0x000000ffff177224 */ /* 0x000fe200078e0a06 */
[----:B0-----:R-:W-:Y:S01]  /*09a0*/  ISETP.EQ.U32.AND P0, PT, R8, UR7, PT ;  /* 0x0000000708007c0c */ /* 0x001fe2000bf02070 */
[----:B------:R-:W0:Y:S02]  /*09b0*/  LDC.64 R6, c[0x0][0x398] ;  /* 0x0000e600ff067b82 */ /* 0x000e240000000a00 */
[----:B------:R-:W-:Y:S01]  /*09c0*/  IMAD R9, R18, R23, R9 ;  /* 0x0000001712097224 */ /* 0x000fe200078e0209 */
[----:B------:R-:W1:Y:S08]  /*09d0*/  F2I.TRUNC.NTZ R22, R22 ;  /* 0x0000001600167305 */ /* 0x000e70000020f100 */
[----:B------:R-:W0:Y:S01]  /*09e0*/  POPC R23, UR5 ;  /* 0x0000000500177d09 */ /* 0x000e220008000000 */
[--C-:B-1----:R-:W-:Y:S01]  /*09f0*/  IMAD R9, R9, R18, R22.reuse ;  /* 0x0000001209097224 */ /* 0x102fe200078e0216 */
[----:B------:R-:W-:-:S04]  /*0a00*/  PRMT R22, R24, 0x7610, R22 ;  /* 0x0000761018167816 */ /* 0x000fc80000000016 */
[C---:B------:R-:W-:Y:S01]  /*0a10*/  IADD3 R8, P1, PT, R9.reuse, R2, RZ ;  /* 0x0000000209087210 */ /* 0x040fe20007f3e0ff */
[----:B------:R1:W-:Y:S03]  /*0a20*/  STG.E.U8 desc[UR8][R4.64], R22 ;  /* 0x0000001604007986 */ /* 0x0003e6000c101108 */
[----:B------:R-:W-:-:S05]  /*0a30*/  LEA.HI.X.SX32 R9, R9, R3, 0x1, P1 ;  /* 0x0000000309097211 */ /* 0x000fca00008f0eff */
[----:B------:R1:W-:Y:S04]  /*0a40*/  STG.E.U8 desc[UR8][R8.64], R22 ;  /* 0x0000001608007986 */ /* 0x0003e8000c101108 */
[----:B0-----:R1:W-:Y:S02]  /*0a50*/  @P0 REDG.E.ADD.STRONG.GPU desc[UR8][R6.64], R23 ;  /* 0x000000170600098e */ /* 0x0013e4000c12e108 */
.L_x_64:
[----:B------:R-:W-:Y:S05]  /*0a60*/  BSYNC.RECONVERGENT B1 ;  /* 0x0000000000017941 */ /* 0x000fea0003800200 */
.L_x_63:
[----:B------:R-:W-:-:S05]  /*0a70*/  VIADD R20, R20, 0x1 ;  /* 0x0000000114147836 */ /* 0x000fca0000000000 */
[----:B------:R-:W-:-:S13]  /*0a80*/  ISETP.GE.AND P0, PT, R20, R21, PT ;  /* 0x000000151400720c */ /* 0x000fda0003f06270 */
[----:B------:R-:W-:Y:S05]  /*0a90*/  @!P0 BRA `(.L_x_65) ;  /* 0xfffffff800e08947 */ /* 0x000fea000383ffff */
.L_x_62:
[----:B------:R-:W-:Y:S05]  /*0aa0*/  BSYNC.RECONVERGENT B0 ;  /* 0x0000000000007941 */ /* 0x000fea0003800200 */
.L_x_61:
[----:B------:R-:W-:Y:S01]  /*0ab0*/  BAR.SYNC.DEFER_BLOCKING 0x0 ;  /* 0x0000000000007b1d */ /* 0x000fe20000010000 */
[----:B------:R-:W-:-:S05]  /*0ac0*/  ISETP.GE.AND P0, PT, R14, R13, PT ;  /* 0x0000000d0e00720c */ /* 0x000fca0003f06270 */
[----:B------:R-:W-:Y:S08]  /*0ad0*/  BSSY.RECONVERGENT B0, `(.L_x_66) ;  /* 0x000002c000007945 */ /* 0x000ff00003800200 */
[----:B------:R-:W-:Y:S05]  /*0ae0*/  @P0 BRA `(.L_x_67) ;  /* 0x0000000000a80947 */ /* 0x000fea0003800000 */
[----:B------:R-:W0:Y:S01]  /*0af0*/  LDC R3, c[0x0][0x388] ;  /* 0x0000e200ff037b82 */ /* 0x000e220000000800 */
[----:B-1----:R-:W-:Y:S01]  /*0b00*/  IABS R8, R14 ;  /* 0x0000000e00087213 */ /* 0x002fe20000000000 */
[----:B------:R-:W1:Y:S01]  /*0b10*/  LDCU.64 UR10, c[0x0][0x380] ;  /* 0x00007000ff0a77ac */ /* 0x000e620008000a00 */
[----:B0-----:R-:W-:-:S04]  /*0b20*/  IABS R2, R3 ;  /* 0x0000000300027213 */ /* 0x001fc80000000000 */
[----:B------:R-:W0:Y:S08]  /*0b30*/  I2F.RP R6, R2 ;  /* 0x0000000200067306 */ /* 0x000e300000209400 */
[----:B0-----:R-:W0:Y:S02]  /*0b40*/  MUFU.RCP R6, R6 ;  /* 0x0000000600067308 */ /* 0x001e240000001000 */
[----:B0-----:R-:W-:-:S06]  /*0b50*/  VIADD R4, R6, 0xffffffe ;  /* 0x0ffffffe06047836 */ /* 0x001fcc0000000000 */
[----:B------:R0:W2:Y:S02]  /*0b60*/  F2I.FTZ.U32.TRUNC.NTZ R5, R4 ;  /* 0x0000000400057305 */ /* 0x0000a4000021f000 */
[----:B0-----:R-:W-:Y:S01]  /*0b70*/  IMAD.MOV.U32 R4, RZ, RZ, RZ ;  /* 0x000000ffff047224 */ /* 0x001fe200078e00ff */
[----:B--2---:R-:W-:-:S05]  /*0b80*/  IADD3 R7, PT, PT, RZ, -R5, RZ ;  /* 0x80000005ff077210 */ /* 0x004fca0007ffe0ff */
[----:B------:R-:W-:-:S04]  /*0b90*/  IMAD R7, R7, R2, RZ ;  /* 0x0000000207077224 */ /* 0x000fc800078e02ff */
[----:B------:R-:W-:-:S04]  /*0ba0*/  IMAD.HI.U32 R7, R5, R7, R4 ;  /* 0x0000000705077227 */ /* 0x000fc800078e0004 */
[----:B------:R-:W-:-:S04]  /*0bb0*/  IMAD.MOV.U32 R5, RZ, RZ, R8 ;  /* 0x000000ffff057224 */ /* 0x000fc800078e0008 */
[----:B------:R-:W-:-:S04]  /*0bc0*/  IMAD.HI.U32 R7, R7, R5, RZ ;  /* 0x0000000507077227 */ /* 0x000fc800078e00ff */
[----:B------:R-:W-:-:S04]  /*0bd0*/  IMAD.MOV R6, RZ, RZ, -R7 ;  /* 0x000000ffff067224 */ /* 0x000fc800078e0a07 */
[----:B------:R-:W-:-:S05]  /*0be0*/  IMAD R5, R2, R6, R5 ;  /* 0x0000000602057224 */ /* 0x000fca00078e0205 */
[----:B------:R-:W-:-:S13]  /*0bf0*/  ISETP.GT.U32.AND P0, PT, R2, R5, PT ;  /* 0x000000050200720c */ /* 0x000fda0003f04070 */
[----:B------:R-:W-:Y:S02]  /*0c00*/  @!P0 IMAD.IADD R5, R5, 0x1, -R2 ;  /* 0x0000000105058824 */ /* 0x000fe400078e0a02 */
[----:B------:R-:W-:Y:S01]  /*0c10*/  @!P0 VIADD R7, R7, 0x1 ;  /* 0x0000000107078836 */ /* 0x000fe20000000000 */
[----:B------:R-:W-:Y:S02]  /*0c20*/  ISETP.NE.AND P0, PT, R3, RZ, PT ;  /* 0x000000ff0300720c */ /* 0x000fe40003f05270 */
[----:B------:R-:W-:Y:S02]  /*0c30*/  ISETP.GE.U32.AND P1, PT, R5, R2, PT ;  /* 0x000000020500720c */ /* 0x000fe40003f26070 */
[----:B------:R-:W-:-:S04]  /*0c40*/  LOP3.LUT R2, R14, R3, RZ, 0x3c, !PT ;  /* 0x000000030e027212 */ /* 0x000fc800078e3cff */
[----:B------:R-:W-:-:S07]  /*0c50*/  ISETP.GE.AND P2, PT, R2, RZ, PT ;  /* 0x000000ff0200720c */ /* 0x000fce0003f46270 */
[----:B------:R-:W-:-:S05]  /*0c60*/  @P1 VIADD R7, R7, 0x1 ;  /* 0x0000000107071836 */ /* 0x000fca0000000000 */
[----:B------:R-:W-:-:S05]  /*0c70*/  MOV R2, R7 ;  /* 0x0000000700027202 */ /* 0x000fca0000000f00 */
[----:B------:R-:W-:Y:S01]  /*0c80*/  @!P2 IMAD.MOV R2, RZ, RZ, -R2 ;  /* 0x000000ffff02a224 */ /* 0x000fe200078e0a02 */
[----:B------:R-:W-:-:S04]  /*0c90*/  @!P0 LOP3.LUT R2, RZ, R3, RZ, 0x33, !PT ;  /* 0x00000003ff028212 */ /* 0x000fc800078e33ff */
[----:B------:R-:W-:Y:S01]  /*0ca0*/  I2FP.F32.S32 R6, R2 ;  /* 0x0000000200067245 */ /* 0x000fe20000201400 */
[----:B------:R-:W-:-:S04]  /*0cb0*/  IMAD.MOV R2, RZ, RZ, -R2 ;  /* 0x000000ffff027224 */ /* 0x000fc800078e0a02 */
[----:B------:R-:W-:Y:S01]  /*0cc0*/  IMAD R14, R3, R2, R14 ;  /* 0x00000002030e7224 */ /* 0x000fe200078e020e */
[----:B------:R-:W0:Y:S03]  /*0cd0*/  F2I.TRUNC.NTZ R6, R6 ;  /* 0x0000000600067305 */ /* 0x000e26000020f100 */
[-C--:B0-----:R-:W-:Y:S02]  /*0ce0*/  IMAD R5, R6, R3.reuse, R14 ;  /* 0x0000000306057224 */ /* 0x081fe400078e020e */
[----:B------:R-:W-:-:S03]  /*0cf0*/  IMAD R14, R14, R3, R6 ;  /* 0x000000030e0e7224 */ /* 0x000fc600078e0206 */
[C---:B-1----:R-:W-:Y:S02]  /*0d00*/  IADD3 R2, P0, PT, R5.reuse, UR10, RZ ;  /* 0x0000000a05027c10 */ /* 0x042fe4000ff1e0ff */
[C---:B------:R-:W-:Y:S02]  /*0d10*/  IADD3 R4, P1, PT, R14.reuse, UR10, RZ ;  /* 0x0000000a0e047c10 */ /* 0x040fe4000ff3e0ff */
[----:B------:R-:W-:Y:S02]  /*0d20*/  LEA.HI.X.SX32 R3, R5, UR11, 0x1, P0 ;  /* 0x0000000b05037c11 */ /* 0x000fe400080f0eff */
[----:B------:R-:W-:-:S03]  /*0d30*/  LEA.HI.X.SX32 R5, R14, UR11, 0x1, P1 ;  /* 0x0000000b0e057c11 */ /* 0x000fc600088f0eff */
[----:B------:R-:W2:Y:S04]  /*0d40*/  LDG.E.U8 R6, desc[UR8][R2.64] ;  /* 0x0000000802067981 */ /* 0x000ea8000c1e1100 */
[----:B------:R-:W2:Y:S02]  /*0d50*/  LDG.E.U8 R5, desc[UR8][R4.64] ;  /* 0x0000000804057981 */ /* 0x000ea4000c1e1100 */
[----:B--2---:R-:W-:-:S04]  /*0d60*/  LOP3.LUT P0, RZ, R5, 0xff, R6, 0xc8, !PT ;  /* 0x000000ff05ff7812 */ /* 0x004fc8000780c806 */
[----:B------:R-:W-:-:S05]  /*0d70*/  SEL R7, RZ, 0x1, !P0 ;  /* 0x00000001ff077807 */ /* 0x000fca0004000000 */
[----:B------:R0:W-:Y:S04]  /*0d80*/  STG.E.U8 desc[UR8][R2.64], R7 ;  /* 0x0000000702007986 */ /* 0x0001e8000c101108 */
.L_x_67:
[----:B------:R-:W-:Y:S05]  /*0d90*/  BSYNC.RECONVERGENT B0 ;  /* 0x0000000000007941 */ /* 0x000fea0003800200 */
.L_x_66:
[----:B------:R-:W-:-:S05]  /*0da0*/  VIADD R11, R11, 0x1 ;  /* 0x000000010b0b7836 */ /* 0x000fca0000000000 */
[----:B0-----:R-:W-:-:S04]  /*0db0*/  I2FP.F32.U32 R3, R11 ;  /* 0x0000000b00037245 */ /* 0x001fc80000201000 */
[----:B------:R-:W-:-:S13]  /*0dc0*/  FSETP.GT.AND P0, PT, R0, R3, PT ;  /* 0x000000030000720b */ /* 0x000fda0003f04000 */
[----:B------:R-:W-:Y:S05]  /*0dd0*/  @P0 BRA `(.L_x_68) ;  /* 0xfffffff400440947 */ /* 0x000fea000383ffff */
.L_x_60:
[----:B------:R-:W-:Y:S06]  /*0de0*/  BAR.SYNC.DEFER_BLOCKING 0x0 ;  /* 0x0000000000007b1d */ /* 0x000fec0000010000 */
[----:B------:R-:W-:Y:S05]  /*0df0*/  EXIT ;  /* 0x000000000000794d */ /* 0x000fea0003800000 */
        .weak           $__internal_0_$__cuda_sm20_div_s64
        .type           $__internal_0_$__cuda_sm20_div_s64,@function
        .size           $__internal_0_$__cuda_sm20_div_s64,(.L_x_70 - $__internal_0_$__cuda_sm20_div_s64)
$__internal_0_$__cuda_sm20_div_s64:
[----:B------:R-:W-:Y:S02]  /*0e00*/  UMOV UR5, URZ ;  /* 0x000000ff00057c82 */ /* 0x000fe40008000000 */
[----:B------:R-:W0:Y:S08]  /*0e10*/  I2F.U64.RP R6, UR4 ;  /* 0x0000000400067d12 */ /* 0x000e300008309000 */
[----:B0-----:R-:W0:Y:S02]  /*0e20*/  MUFU.RCP R6, R6 ;  /* 0x0000000600067308 */ /* 0x001e240000001000 */
[----:B0-----:R-:W-:-:S06]  /*0e30*/  VIADD R4, R6, 0x1ffffffe ;  /* 0x1ffffffe06047836 */ /* 0x001fcc0000000000 */
[----:B------:R-:W0:Y:S02]  /*0e40*/  F2I.U64.TRUNC R4, R4 ;  /* 0x0000000400047311 */ /* 0x000e24000020d800 */
[----:B0-----:R-:W-:-:S04]  /*0e50*/  IMAD.WIDE.U32 R2, R4, UR4, RZ ;  /* 0x0000000404027c25 */ /* 0x001fc8000f8e00ff */
[----:B------:R-:W-:Y:S01]  /*0e60*/  IMAD R3, R5, UR4, R3 ;  /* 0x0000000405037c24 */ /* 0x000fe2000f8e0203 */
[----:B------:R-:W-:-:S05]  /*0e70*/  IADD3 R7, P0, PT, RZ, -R2, RZ ;  /* 0x80000002ff077210 */ /* 0x000fca0007f1e0ff */
[----:B------:R-:W-:-:S04]  /*0e80*/  IMAD.HI.U32 R2, R4, R7, RZ ;  /* 0x0000000704027227 */ /* 0x000fc800078e00ff */
[----:B------:R-:W-:Y:S02]  /*0e90*/  IMAD.X R9, RZ, RZ, ~R3, P0 ;  /* 0x000000ffff097224 */ /* 0x000fe400000e0e03 */
[----:B------:R-:W-:Y:S02]  /*0ea0*/  IMAD.MOV.U32 R3, RZ, RZ, R4 ;  /* 0x000000ffff037224 */ /* 0x000fe400078e0004 */
[-C--:B------:R-:W-:Y:S02]  /*0eb0*/  IMAD R11, R5, R9.reuse, RZ ;  /* 0x00000009050b7224 */ /* 0x080fe400078e02ff */
[----:B------:R-:W-:-:S04]  /*0ec0*/  IMAD.WIDE.U32 R2, P0, R4, R9, R2 ;  /* 0x0000000904027225 */ /* 0x000fc80007800002 */
[----:B------:R-:W-:-:S04]  /*0ed0*/  IMAD.HI.U32 R9, R5, R9, RZ ;  /* 0x0000000905097227 */ /* 0x000fc800078e00ff */
[----:B------:R-:W-:Y:S01]  /*0ee0*/  IMAD.HI.U32 R2, P1, R5, R7, R2 ;  /* 0x0000000705027227 */ /* 0x000fe20007820002 */
[----:B------:R-:W-:-:S04]  /*0ef0*/  IADD3.X R6, PT, PT, R9, R5, RZ, P0, !PT ;  /* 0x0000000509067210 */ /* 0x000fc800007fe4ff */
[----:B------:R-:W-:Y:S02]  /*0f00*/  IADD3 R7, P2, PT, R11, R2, RZ ;  /* 0x000000020b077210 */ /* 0x000fe40007f5e0ff */
[----:B------:R-:W0:Y:S02]  /*0f10*/  LDC.64 R2, c[0x0][0x390] ;  /* 0x0000e400ff027b82 */ /* 0x000e240000000a00 */
[----:B------:R-:W-:Y:S01]  /*0f20*/  IADD3.X R9, PT, PT, RZ, RZ, R6, P2, P1 ;  /* 0x000000ffff097210 */ /* 0x000fe200017e2406 */
[----:B------:R-:W-:-:S03]  /*0f30*/  IMAD.WIDE.U32 R4, R7, UR4, RZ ;  /* 0x0000000407047c25 */ /* 0x000fc6000f8e00ff */
[----:B------:R-:W-:Y:S01]  /*0f40*/  IADD3 R13, P0, PT, RZ, -R4, RZ ;  /* 0x80000004ff0d7210 */ /* 0x000fe20007f1e0ff */
[----:B------:R-:W-:-:S04]  /*0f50*/  IMAD R4, R9, UR4, R5 ;  /* 0x0000000409047c24 */ /* 0x000fc8000f8e0205 */
[----:B------:R-:W-:-:S04]  /*0f60*/  IMAD.HI.U32 R6, R7, R13, RZ ;  /* 0x0000000d07067227 */ /* 0x000fc800078e00ff */
[----:B------:R-:W-:-:S04]  /*0f70*/  IMAD.X R4, RZ, RZ, ~R4, P0 ;  /* 0x000000ffff047224 */ /* 0x000fc800000e0e04 */
[----:B------:R-:W-:Y:S01]  /*0f80*/  IMAD.WIDE.U32 R6, P0, R7, R4, R6 ;  /* 0x0000000407067225 */ /* 0x000fe20007800006 */
[----:B0-----:R-:W-:-:S03]  /*0f90*/  ISETP.GE.AND P1, PT, R3, RZ, PT ;  /* 0x000000ff0300720c */ /* 0x001fc60003f26270 */
[C---:B------:R-:W-:Y:S01]  /*0fa0*/  IMAD R8, R9.reuse, R4, RZ ;  /* 0x0000000409087224 */ /* 0x040fe200078e02ff */
[----:B------:R-:W-:Y:S01]  /*0fb0*/  IADD3 R11, P4, PT, RZ, -R2, RZ ;  /* 0x80000002ff0b7210 */ /* 0x000fe20007f9e0ff */
[----:B------:R-:W-:-:S03]  /*0fc0*/  IMAD.HI.U32 R5, P2, R9, R13, R6 ;  /* 0x0000000d09057227 */ /* 0x000fc60007840006 */
[----:B------:R-:W-:Y:S01]  /*0fd0*/  SEL R6, R11, R2, !P1 ;  /* 0x000000020b067207 */ /* 0x000fe20004800000 */
[----:B------:R-:W-:Y:S01]  /*0fe0*/  IMAD.HI.U32 R4, R9, R4, RZ ;  /* 0x0000000409047227 */ /* 0x000fe200078e00ff */
[----:B------:R-:W-:-:S03]  /*0ff0*/  IADD3 R5, P3, PT, R8, R5, RZ ;  /* 0x0000000508057210 */ /* 0x000fc60007f7e0ff */
[----:B------:R-:W-:Y:S02]  /*1000*/  IMAD.X R8, RZ, RZ, ~R3, P4 ;  /* 0x000000ffff087224 */ /* 0x000fe400020e0e03 */
[----:B------:R-:W-:-:S03]  /*1010*/  IMAD.HI.U32 R2, R5, R6, RZ ;  /* 0x0000000605027227 */ /* 0x000fc600078e00ff */
[----:B------:R-:W-:Y:S01]  /*1020*/  SEL R8, R8, R3, !P1 ;  /* 0x0000000308087207 */ /* 0x000fe20004800000 */
[----:B------:R-:W-:Y:S02]  /*1030*/  IMAD.X R9, R4, 0x1, R9, P0 ;  /* 0x0000000104097824 */ /* 0x000fe400000e0609 */
[----:B------:R-:W-:-:S03]  /*1040*/  IMAD.MOV.U32 R3, RZ, RZ, RZ ;  /* 0x000000ffff037224 */ /* 0x000fc600078e00ff */
[----:B------:R-:W-:Y:S01]  /*1050*/  IADD3.X R9, PT, PT, RZ, RZ, R9, P3, P2 ;  /* 0x000000ffff097210 */ /* 0x000fe20001fe4409 */
[----:B------:R-:W-:-:S04]  /*1060*/  IMAD.WIDE.U32 R2, R5, R8, R2 ;  /* 0x0000000805027225 */ /* 0x000fc800078e0002 */
[C---:B------:R-:W-:Y:S02]  /*1070*/  IMAD R5, R9.reuse, R8, RZ ;  /* 0x0000000809057224 */ /* 0x040fe400078e02ff */
[----:B------:R-:W-:-:S04]  /*1080*/  IMAD.HI.U32 R2, P0, R9, R6, R2 ;  /* 0x0000000609027227 */ /* 0x000fc80007800002 */
[----:B------:R-:W-:Y:S01]  /*1090*/  IMAD.HI.U32 R9, R9, R8, RZ ;  /* 0x0000000809097227 */ /* 0x000fe200078e00ff */
[----:B------:R-:W-:-:S03]  /*10a0*/  IADD3 R4, P2, PT, R5, R2, RZ ;  /* 0x0000000205047210 */ /* 0x000fc60007f5e0ff */
[----:B------:R-:W-:-:S04]  /*10b0*/  IMAD.X R2, RZ, RZ, R9, P0 ;  /* 0x000000ffff027224 */ /* 0x000fc800000e0609 */
[----:B------:R-:W-:Y:S02]  /*10c0*/  IMAD.X R5, RZ, RZ, R2, P2 ;  /* 0x000000ffff057224 */ /* 0x000fe400010e0602 */
[----:B------:R-:W-:-:S04]  /*10d0*/  IMAD.WIDE.U32 R2, R4, UR4, RZ ;  /* 0x0000000404027c25 */ /* 0x000fc8000f8e00ff */
[----:B------:R-:W-:Y:S01]  /*10e0*/  IMAD R3, R5, UR4, R3 ;  /* 0x0000000405037c24 */ /* 0x000fe2000f8e0203 */
[----:B------:R-:W-:-:S04]  /*10f0*/  IADD3 R9, P0, PT, -R2, R6, RZ ;  /* 0x0000000602097210 */ /* 0x000fc80007f1e1ff */
[----:B------:R-:W-:Y:S02]  /*1100*/  IADD3.X R8, PT, PT, ~R3, R8, RZ, P0, !PT ;  /* 0x0000000803087210 */ /* 0x000fe400007fe5ff */
[C---:B------:R-:W-:Y:S02]  /*1110*/  ISETP.GE.U32.AND P0, PT, R9.reuse, UR4, PT ;  /* 0x0000000409007c0c */ /* 0x040fe4000bf06070 */
[----:B------:R-:W-:Y:S02]  /*1120*/  IADD3 R6, P2, PT, R9, -UR4, RZ ;  /* 0x8000000409067c10 */ /* 0x000fe4000ff5e0ff */
[----:B------:R-:W-:Y:S02]  /*1130*/  ISETP.GE.U32.AND.EX P0, PT, R8, RZ, PT, P0 ;  /* 0x000000ff0800720c */ /* 0x000fe40003f06100 */
[----:B------:R-:W-:Y:S02]  /*1140*/  IADD3 R3, P3, PT, R4, 0x1, RZ ;  /* 0x0000000104037810 */ /* 0x000fe40007f7e0ff */
[----:B------:R-:W-:-:S02]  /*1150*/  IADD3.X R7, PT, PT, R8, -0x1, RZ, P2, !PT ;  /* 0xffffffff08077810 */ /* 0x000fc400017fe4ff */
[----:B------:R-:W-:Y:S01]  /*1160*/  SEL R6, R6, R9, P0 ;  /* 0x0000000906067207 */ /* 0x000fe20000000000 */
[----:B------:R-:W-:Y:S01]  /*1170*/  IMAD.X R2, RZ, RZ, R5, P3 ;  /* 0x000000ffff027224 */ /* 0x000fe200018e0605 */
[----:B------:R-:W-:Y:S02]  /*1180*/  SEL R3, R3, R4, P0 ;  /* 0x0000000403037207 */ /* 0x000fe40000000000 */
[----:B------:R-:W-:Y:S02]  /*1190*/  SEL R7, R7, R8, P0 ;  /* 0x0000000807077207 */ /* 0x000fe40000000000 */
[----:B------:R-:W-:Y:S02]  /*11a0*/  ISETP.GE.U32.AND P2, PT, R6, UR4, PT ;  /* 0x0000000406007c0c */ /* 0x000fe4000bf46070 */
[----:B------:R-:W-:Y:S02]  /*11b0*/  SEL R2, R2, R5, P0 ;  /* 0x0000000502027207 */ /* 0x000fe40000000000 */
[----:B------:R-:W-:-:S02]  /*11c0*/  IADD3 R4, P3, PT, R3, 0x1, RZ ;  /* 0x0000000103047810 */ /* 0x000fc40007f7e0ff */
[----:B------:R-:W-:-:S03]  /*11d0*/  ISETP.GE.U32.AND.EX P0, PT, R7, RZ, PT, P2 ;  /* 0x000000ff0700720c */ /* 0x000fc60003f06120 */
[----:B------:R-:W-:Y:S01]  /*11e0*/  IMAD.X R5, RZ, RZ, R2, P3 ;  /* 0x000000ffff057224 */ /* 0x000fe200018e0602 */
[----:B------:R-:W-:-:S04]  /*11f0*/  SEL R4, R4, R3, P0 ;  /* 0x0000000304047207 */ /* 0x000fc80000000000 */
[----:B------:R-:W-:Y:S02]  /*1200*/  SEL R5, R5, R2, P0 ;  /* 0x0000000205057207 */ /* 0x000fe40000000000 */
[-C--:B------:R-:W-:Y:S02]  /*1210*/  IADD3 R3, P2, PT, RZ, -R4.reuse, RZ ;  /* 0x80000004ff037210 */ /* 0x080fe40007f5e0ff */
[----:B------:R-:W-:Y:S02]  /*1220*/  ISETP.NE.U32.AND P0, PT, RZ, UR4, PT ;  /* 0x00000004ff007c0c */ /* 0x000fe4000bf05070 */
[----:B------:R-:W-:Y:S01]  /*1230*/  SEL R4, R3, R4, !P1 ;  /* 0x0000000403047207 */ /* 0x000fe20004800000 */
[----:B------:R-:W-:Y:S01]  /*1240*/  IMAD.X R2, RZ, RZ, ~R5, P2 ;  /* 0x000000ffff027224 */ /* 0x000fe200010e0e05 */
[----:B------:R-:W-:Y:S01]  /*1250*/  ISETP.NE.AND.EX P0, PT, RZ, RZ, PT, P0 ;  /* 0x000000ffff00720c */ /* 0x000fe20003f05300 */
[----:B------:R-:W-:-:S03]  /*1260*/  IMAD.MOV.U32 R3, RZ, RZ, 0x0 ;  /* 0x00000000ff037424 */ /* 0x000fc600078e00ff */
[----:B------:R-:W-:Y:S01]  /*1270*/  SEL R5, R2, R5, !P1 ;  /* 0x0000000502057207 */ /* 0x000fe20004800000 */
[----:B------:R-:W-:Y:S01]  /*1280*/  IMAD.MOV.U32 R2, RZ, RZ, R0 ;  /* 0x000000ffff027224 */ /* 0x000fe200078e0000 */
[----:B------:R-:W-:Y:S02]  /*1290*/  SEL R4, R4, 0xffffffff, P0 ;  /* 0xffffffff04047807 */ /* 0x000fe40000000000 */
[----:B------:R-:W-:Y:S01]  /*12a0*/  SEL R5, R5, 0xffffffff, P0 ;  /* 0xffffffff05057807 */ /* 0x000fe20000000000 */
[----:B------:R-:W-:Y:S06]  /*12b0*/  RET.REL.NODEC R2 `(_Z17createConstraintsPbilPi) ;  /* 0xffffffec02507950 */ /* 0x000fec0003c3ffff */
.L_x_69:
        /* <DEDUP_REMOVED lines=12> */
.L_x_70:


//--------------------- .nv.global.init           --------------------------
	.section	.nv.global.init,"aw",@progbits
.nv.global.init:
	.type		$str$2,@object
	.size		$str$2,($str$1 - $str$2)
$str$2:
        /*0000*/ 	.byte	0x51, 0x75, 0x69, 0x6e, 0x64, 0x69, 0x20, 0x74, 0x65, 0x6f, 0x72, 0x69, 0x63, 0x61, 0x6d, 0x65
        /*0010*/ 	.byte	0x6e, 0x74, 0x65, 0x20, 0x6e, 0x6f, 0x6e, 0x20, 0x63, 0x69, 0x20, 0x73, 0x6f, 0x6e, 0x6f, 0x20
        /*0020*/ 	.byte	0x73, 0x6f, 0x6c, 0x75, 0x7a, 0x69, 0x6f, 0x6e, 0x69, 0x0a, 0x0a, 0x00
	.type		$str$1,@object
	.size		$str$1,($str - $str$1)
$str$1:
        /*002c*/ 	.byte	0x4e, 0x65, 0x6c, 0x6c, 0x61, 0x20, 0x73, 0x74, 0x61, 0x74, 0x75, 0x73, 0x20, 0x25, 0x64, 0x20
        /*003c*/ 	.byte	0x65, 0x20, 0x6e, 0x65, 0x6c, 0x6c, 0x61, 0x20, 0x73, 0x74, 0x61, 0x74, 0x75, 0x73, 0x20, 0x25
        /*004c*/ 	.byte	0x64, 0x20, 0x68, 0x61, 0x6e, 0x6e, 0x6f, 0x20, 0x65, 0x6e, 0x74, 0x72, 0x61, 0x6d, 0x62, 0x69
        /*005c*/ 	.byte	0x20, 0x31, 0x0a, 0x00
	.type		$str,@object
	.size		$str,(.L_0 - $str)
$str:
        /*0060*/ 	.byte	0x48, 0x6f, 0x20, 0x63, 0x6f, 0x6e, 0x74, 0x72, 0x6f, 0x6c, 0x6c, 0x61, 0x74, 0x6f, 0x20, 0x6c
        /*0070*/ 	.byte	0x61, 0x20, 0x64, 0x69, 0x61, 0x67, 0x6f, 0x6e, 0x61, 0x6c, 0x65, 0x20, 0x70, 0x65, 0x72, 0x20
        /*0080*/ 	.byte	0x6c, 0x61, 0x20, 0x70, 0x72, 0x65, 0x73, 0x65, 0x6e, 0x7a, 0x61, 0x20, 0x6f, 0x66, 0x20, 0x70
        /*0090*/ 	.byte	0x65, 0x72, 0x20, 0x65, 0x73, 0x65, 0x6d, 0x70, 0x69, 0x6f, 0x20, 0x32, 0x20, 0x32, 0x20, 0x61
        /*00a0*/ 	.byte	0x6e, 0x64, 0x20, 0x2d, 0x32, 0x20, 0x2d, 0x32, 0x0a, 0x00
.L_0:


//--------------------- .nv.shared.reserved.0     --------------------------
	.section	.nv.shared.reserved.0,"aw",@nobits
	.weak		__nv_reservedSMEM_offset_0_alias
	.size		__nv_reservedSMEM_offset_0_alias, 0, 64
	.other		__nv_reservedSMEM_offset_0_alias,@"STO_CUDA_RESERVED_SHARED STV_DEFAULT"
__nv_reservedSMEM_offset_0_alias:
	.zero		0
	.zero		64


//--------------------- .nv.constant0._Z11checkNewSolPiS_iiS_ --------------------------
	.section	.nv.constant0._Z11checkNewSolPiS_iiS_,"a",@progbits
	.sectionflags	@""
	.align	4
.nv.constant0._Z11checkNewSolPiS_iiS_:
	.zero		928


//--------------------- .nv.constant0._Z11copyNextSolPiS_ii --------------------------
	.section	.nv.constant0._Z11copyNextSolPiS_ii,"a",@progbits
	.sectionflags	@""
	.align	4
.nv.constant0._Z11copyNextSolPiS_ii:
	.zero		920


//--------------------- .nv.constant0._Z11saveNextSolPiS_ii --------------------------
	.section	.nv.constant0._Z11saveNextSolPiS_ii,"a",@progbits
	.sectionflags	@""
	.align	4
.nv.constant0._Z11saveNextSolPiS_ii:
	.zero		920


//--------------------- .nv.constant0._Z11completeSolPiiPb --------------------------
	.section	.nv.constant0._Z11completeSolPiiPb,"a",@progbits
	.sectionflags	@""
	.align	4
.nv.constant0._Z11completeSolPiiPb:
	.zero		920


//--------------------- .nv.constant0._Z8checkRowPbPiiS0_S_S_ --------------------------
	.section	.nv.constant0._Z8checkRowPbPiiS0_S_S_,"a",@progbits
	.sectionflags	@""
	.align	4
.nv.constant0._Z8checkRowPbPiiS0_S_S_:
	.zero		944


//--------------------- .nv.constant0._Z13checkDiagonalPbi --------------------------
	.section	.nv.constant0._Z13checkDiagonalPbi,"a",@progbits
	.sectionflags	@""
	.align	4
.nv.constant0._Z13checkDiagonalPbi:
	.zero		908


//--------------------- .nv.constant0._Z17createConstraintsPbilPi --------------------------
	.section	.nv.constant0._Z17createConstraintsPbilPi,"a",@progbits
	.sectionflags	@""
	.align	4
.nv.constant0._Z17createConstraintsPbilPi:
	.zero		928


//--------------------- SYMBOLS --------------------------

	.type		.nv.reservedSmem.offset0,@object
	.size		.nv.reservedSmem.offset0,0x4
	.type		vprintf,@function
